//
// Generated by NVIDIA NVVM Compiler
//
// Compiler Build ID: CL-36424714
// Cuda compilation tools, release 13.0, V13.0.88
// Based on NVVM 20.0.0
//

.version 9.0
.target sm_100
.address_size 64

	// .globl	_Z7reduce6ILj1024EEvPiS0_
.extern .shared .align 16 .b8 sdata[];

.visible .entry _Z7reduce6ILj1024EEvPiS0_(
	.param .u64 .ptr .align 1 _Z7reduce6ILj1024EEvPiS0__param_0,
	.param .u64 .ptr .align 1 _Z7reduce6ILj1024EEvPiS0__param_1
)
{
	.reg .pred 	%p<7>;
	.reg .b32 	%r<45>;
	.reg .b64 	%rd<11>;

	ld.param.u64 	%rd2, [_Z7reduce6ILj1024EEvPiS0__param_0];
	ld.param.u64 	%rd1, [_Z7reduce6ILj1024EEvPiS0__param_1];
	cvta.to.global.u64 	%rd3, %rd2;
	mov.u32 	%r1, %tid.x;
	mov.u32 	%r2, %ctaid.x;
	mov.u32 	%r4, %ntid.x;
	mul.lo.s32 	%r5, %r4, %r2;
	shl.b32 	%r6, %r5, 1;
	add.s32 	%r7, %r6, %r1;
	mul.wide.u32 	%rd4, %r7, 4;
	add.s64 	%rd5, %rd3, %rd4;
	ld.global.u32 	%r8, [%rd5];
	add.s32 	%r9, %r7, %r4;
	mul.wide.u32 	%rd6, %r9, 4;
	add.s64 	%rd7, %rd3, %rd6;
	ld.global.u32 	%r10, [%rd7];
	add.s32 	%r11, %r10, %r8;
	shl.b32 	%r12, %r1, 2;
	mov.u32 	%r13, sdata;
	add.s32 	%r3, %r13, %r12;
	st.shared.u32 	[%r3], %r11;
	bar.sync 	0;
	setp.gt.u32 	%p1, %r1, 511;
	@%p1 bra 	$L__BB0_2;
	ld.shared.u32 	%r14, [%r3+2048];
	ld.shared.u32 	%r15, [%r3];
	add.s32 	%r16, %r15, %r14;
	st.shared.u32 	[%r3], %r16;
$L__BB0_2:
	bar.sync 	0;
	setp.gt.u32 	%p2, %r1, 255;
	@%p2 bra 	$L__BB0_4;
	ld.shared.u32 	%r17, [%r3+1024];
	ld.shared.u32 	%r18, [%r3];
	add.s32 	%r19, %r18, %r17;
	st.shared.u32 	[%r3], %r19;
$L__BB0_4:
	bar.sync 	0;
	setp.gt.u32 	%p3, %r1, 127;
	@%p3 bra 	$L__BB0_6;
	ld.shared.u32 	%r20, [%r3+512];
	ld.shared.u32 	%r21, [%r3];
	add.s32 	%r22, %r21, %r20;
	st.shared.u32 	[%r3], %r22;
$L__BB0_6:
	bar.sync 	0;
	setp.gt.u32 	%p4, %r1, 63;
	@%p4 bra 	$L__BB0_8;
	ld.shared.u32 	%r23, [%r3+256];
	ld.shared.u32 	%r24, [%r3];
	add.s32 	%r25, %r24, %r23;
	st.shared.u32 	[%r3], %r25;
$L__BB0_8:
	bar.sync 	0;
	setp.gt.u32 	%p5, %r1, 31;
	@%p5 bra 	$L__BB0_11;
	ld.volatile.shared.u32 	%r26, [%r3+128];
	ld.volatile.shared.u32 	%r27, [%r3];
	add.s32 	%r28, %r27, %r26;
	st.volatile.shared.u32 	[%r3], %r28;
	ld.volatile.shared.u32 	%r29, [%r3+64];
	ld.volatile.shared.u32 	%r30, [%r3];
	add.s32 	%r31, %r30, %r29;
	st.volatile.shared.u32 	[%r3], %r31;
	ld.volatile.shared.u32 	%r32, [%r3+32];
	ld.volatile.shared.u32 	%r33, [%r3];
	add.s32 	%r34, %r33, %r32;
	st.volatile.shared.u32 	[%r3], %r34;
	ld.volatile.shared.u32 	%r35, [%r3+16];
	ld.volatile.shared.u32 	%r36, [%r3];
	add.s32 	%r37, %r36, %r35;
	st.volatile.shared.u32 	[%r3], %r37;
	ld.volatile.shared.u32 	%r38, [%r3+8];
	ld.volatile.shared.u32 	%r39, [%r3];
	add.s32 	%r40, %r39, %r38;
	st.volatile.shared.u32 	[%r3], %r40;
	ld.volatile.shared.u32 	%r41, [%r3+4];
	ld.volatile.shared.u32 	%r42, [%r3];
	add.s32 	%r43, %r42, %r41;
	st.volatile.shared.u32 	[%r3], %r43;
	setp.ne.s32 	%p6, %r1, 0;
	@%p6 bra 	$L__BB0_11;
	ld.shared.u32 	%r44, [sdata];
	cvta.to.global.u64 	%rd8, %rd1;
	mul.wide.u32 	%rd9, %r2, 4;
	add.s64 	%rd10, %rd8, %rd9;
	st.global.u32 	[%rd10], %r44;
$L__BB0_11:
	ret;

}
	// .globl	_Z7reduce6ILj512EEvPiS0_
.visible .entry _Z7reduce6ILj512EEvPiS0_(
	.param .u64 .ptr .align 1 _Z7reduce6ILj512EEvPiS0__param_0,
	.param .u64 .ptr .align 1 _Z7reduce6ILj512EEvPiS0__param_1
)
{
	.reg .pred 	%p<6>;
	.reg .b32 	%r<42>;
	.reg .b64 	%rd<11>;

	ld.param.u64 	%rd2, [_Z7reduce6ILj512EEvPiS0__param_0];
	ld.param.u64 	%rd1, [_Z7reduce6ILj512EEvPiS0__param_1];
	cvta.to.global.u64 	%rd3, %rd2;
	mov.u32 	%r1, %tid.x;
	mov.u32 	%r2, %ctaid.x;
	mov.u32 	%r4, %ntid.x;
	mul.lo.s32 	%r5, %r4, %r2;
	shl.b32 	%r6, %r5, 1;
	add.s32 	%r7, %r6, %r1;
	mul.wide.u32 	%rd4, %r7, 4;
	add.s64 	%rd5, %rd3, %rd4;
	ld.global.u32 	%r8, [%rd5];
	add.s32 	%r9, %r7, %r4;
	mul.wide.u32 	%rd6, %r9, 4;
	add.s64 	%rd7, %rd3, %rd6;
	ld.global.u32 	%r10, [%rd7];
	add.s32 	%r11, %r10, %r8;
	shl.b32 	%r12, %r1, 2;
	mov.u32 	%r13, sdata;
	add.s32 	%r3, %r13, %r12;
	st.shared.u32 	[%r3], %r11;
	bar.sync 	0;
	setp.gt.u32 	%p1, %r1, 255;
	@%p1 bra 	$L__BB1_2;
	ld.shared.u32 	%r14, [%r3+1024];
	ld.shared.u32 	%r15, [%r3];
	add.s32 	%r16, %r15, %r14;
	st.shared.u32 	[%r3], %r16;
$L__BB1_2:
	bar.sync 	0;
	setp.gt.u32 	%p2, %r1, 127;
	@%p2 bra 	$L__BB1_4;
	ld.shared.u32 	%r17, [%r3+512];
	ld.shared.u32 	%r18, [%r3];
	add.s32 	%r19, %r18, %r17;
	st.shared.u32 	[%r3], %r19;
$L__BB1_4:
	bar.sync 	0;
	setp.gt.u32 	%p3, %r1, 63;
	@%p3 bra 	$L__BB1_6;
	ld.shared.u32 	%r20, [%r3+256];
	ld.shared.u32 	%r21, [%r3];
	add.s32 	%r22, %r21, %r20;
	st.shared.u32 	[%r3], %r22;
$L__BB1_6:
	bar.sync 	0;
	setp.gt.u32 	%p4, %r1, 31;
	@%p4 bra 	$L__BB1_9;
	ld.volatile.shared.u32 	%r23, [%r3+128];
	ld.volatile.shared.u32 	%r24, [%r3];
	add.s32 	%r25, %r24, %r23;
	st.volatile.shared.u32 	[%r3], %r25;
	ld.volatile.shared.u32 	%r26, [%r3+64];
	ld.volatile.shared.u32 	%r27, [%r3];
	add.s32 	%r28, %r27, %r26;
	st.volatile.shared.u32 	[%r3], %r28;
	ld.volatile.shared.u32 	%r29, [%r3+32];
	ld.volatile.shared.u32 	%r30, [%r3];
	add.s32 	%r31, %r30, %r29;
	st.volatile.shared.u32 	[%r3], %r31;
	ld.volatile.shared.u32 	%r32, [%r3+16];
	ld.volatile.shared.u32 	%r33, [%r3];
	add.s32 	%r34, %r33, %r32;
	st.volatile.shared.u32 	[%r3], %r34;
	ld.volatile.shared.u32 	%r35, [%r3+8];
	ld.volatile.shared.u32 	%r36, [%r3];
	add.s32 	%r37, %r36, %r35;
	st.volatile.shared.u32 	[%r3], %r37;
	ld.volatile.shared.u32 	%r38, [%r3+4];
	ld.volatile.shared.u32 	%r39, [%r3];
	add.s32 	%r40, %r39, %r38;
	st.volatile.shared.u32 	[%r3], %r40;
	setp.ne.s32 	%p5, %r1, 0;
	@%p5 bra 	$L__BB1_9;
	ld.shared.u32 	%r41, [sdata];
	cvta.to.global.u64 	%rd8, %rd1;
	mul.wide.u32 	%rd9, %r2, 4;
	add.s64 	%rd10, %rd8, %rd9;
	st.global.u32 	[%rd10], %r41;
$L__BB1_9:
	ret;

}
	// .globl	_Z7reduce6ILj256EEvPiS0_
.visible .entry _Z7reduce6ILj256EEvPiS0_(
	.param .u64 .ptr .align 1 _Z7reduce6ILj256EEvPiS0__param_0,
	.param .u64 .ptr .align 1 _Z7reduce6ILj256EEvPiS0__param_1
)
{
	.reg .pred 	%p<5>;
	.reg .b32 	%r<39>;
	.reg .b64 	%rd<11>;

	ld.param.u64 	%rd2, [_Z7reduce6ILj256EEvPiS0__param_0];
	ld.param.u64 	%rd1, [_Z7reduce6ILj256EEvPiS0__param_1];
	cvta.to.global.u64 	%rd3, %rd2;
	mov.u32 	%r1, %tid.x;
	mov.u32 	%r2, %ctaid.x;
	mov.u32 	%r4, %ntid.x;
	mul.lo.s32 	%r5, %r4, %r2;
	shl.b32 	%r6, %r5, 1;
	add.s32 	%r7, %r6, %r1;
	mul.wide.u32 	%rd4, %r7, 4;
	add.s64 	%rd5, %rd3, %rd4;
	ld.global.u32 	%r8, [%rd5];
	add.s32 	%r9, %r7, %r4;
	mul.wide.u32 	%rd6, %r9, 4;
	add.s64 	%rd7, %rd3, %rd6;
	ld.global.u32 	%r10, [%rd7];
	add.s32 	%r11, %r10, %r8;
	shl.b32 	%r12, %r1, 2;
	mov.u32 	%r13, sdata;
	add.s32 	%r3, %r13, %r12;
	st.shared.u32 	[%r3], %r11;
	bar.sync 	0;
	setp.gt.u32 	%p1, %r1, 127;
	@%p1 bra 	$L__BB2_2;
	ld.shared.u32 	%r14, [%r3+512];
	ld.shared.u32 	%r15, [%r3];
	add.s32 	%r16, %r15, %r14;
	st.shared.u32 	[%r3], %r16;
$L__BB2_2:
	bar.sync 	0;
	setp.gt.u32 	%p2, %r1, 63;
	@%p2 bra 	$L__BB2_4;
	ld.shared.u32 	%r17, [%r3+256];
	ld.shared.u32 	%r18, [%r3];
	add.s32 	%r19, %r18, %r17;
	st.shared.u32 	[%r3], %r19;
$L__BB2_4:
	bar.sync 	0;
	setp.gt.u32 	%p3, %r1, 31;
	@%p3 bra 	$L__BB2_7;
	ld.volatile.shared.u32 	%r20, [%r3+128];
	ld.volatile.shared.u32 	%r21, [%r3];
	add.s32 	%r22, %r21, %r20;
	st.volatile.shared.u32 	[%r3], %r22;
	ld.volatile.shared.u32 	%r23, [%r3+64];
	ld.volatile.shared.u32 	%r24, [%r3];
	add.s32 	%r25, %r24, %r23;
	st.volatile.shared.u32 	[%r3], %r25;
	ld.volatile.shared.u32 	%r26, [%r3+32];
	ld.volatile.shared.u32 	%r27, [%r3];
	add.s32 	%r28, %r27, %r26;
	st.volatile.shared.u32 	[%r3], %r28;
	ld.volatile.shared.u32 	%r29, [%r3+16];
	ld.volatile.shared.u32 	%r30, [%r3];
	add.s32 	%r31, %r30, %r29;
	st.volatile.shared.u32 	[%r3], %r31;
	ld.volatile.shared.u32 	%r32, [%r3+8];
	ld.volatile.shared.u32 	%r33, [%r3];
	add.s32 	%r34, %r33, %r32;
	st.volatile.shared.u32 	[%r3], %r34;
	ld.volatile.shared.u32 	%r35, [%r3+4];
	ld.volatile.shared.u32 	%r36, [%r3];
	add.s32 	%r37, %r36, %r35;
	st.volatile.shared.u32 	[%r3], %r37;
	setp.ne.s32 	%p4, %r1, 0;
	@%p4 bra 	$L__BB2_7;
	ld.shared.u32 	%r38, [sdata];
	cvta.to.global.u64 	%rd8, %rd1;
	mul.wide.u32 	%rd9, %r2, 4;
	add.s64 	%rd10, %rd8, %rd9;
	st.global.u32 	[%rd10], %r38;
$L__BB2_7:
	ret;

}
	// .globl	_Z7reduce6ILj128EEvPiS0_
.visible .entry _Z7reduce6ILj128EEvPiS0_(
	.param .u64 .ptr .align 1 _Z7reduce6ILj128EEvPiS0__param_0,
	.param .u64 .ptr .align 1 _Z7reduce6ILj128EEvPiS0__param_1
)
{
	.reg .pred 	%p<4>;
	.reg .b32 	%r<36>;
	.reg .b64 	%rd<11>;

	ld.param.u64 	%rd2, [_Z7reduce6ILj128EEvPiS0__param_0];
	ld.param.u64 	%rd1, [_Z7reduce6ILj128EEvPiS0__param_1];
	cvta.to.global.u64 	%rd3, %rd2;
	mov.u32 	%r1, %tid.x;
	mov.u32 	%r2, %ctaid.x;
	mov.u32 	%r4, %ntid.x;
	mul.lo.s32 	%r5, %r4, %r2;
	shl.b32 	%r6, %r5, 1;
	add.s32 	%r7, %r6, %r1;
	mul.wide.u32 	%rd4, %r7, 4;
	add.s64 	%rd5, %rd3, %rd4;
	ld.global.u32 	%r8, [%rd5];
	add.s32 	%r9, %r7, %r4;
	mul.wide.u32 	%rd6, %r9, 4;
	add.s64 	%rd7, %rd3, %rd6;
	ld.global.u32 	%r10, [%rd7];
	add.s32 	%r11, %r10, %r8;
	shl.b32 	%r12, %r1, 2;
	mov.u32 	%r13, sdata;
	add.s32 	%r3, %r13, %r12;
	st.shared.u32 	[%r3], %r11;
	bar.sync 	0;
	setp.gt.u32 	%p1, %r1, 63;
	@%p1 bra 	$L__BB3_2;
	ld.shared.u32 	%r14, [%r3+256];
	ld.shared.u32 	%r15, [%r3];
	add.s32 	%r16, %r15, %r14;
	st.shared.u32 	[%r3], %r16;
$L__BB3_2:
	bar.sync 	0;
	setp.gt.u32 	%p2, %r1, 31;
	@%p2 bra 	$L__BB3_5;
	ld.volatile.shared.u32 	%r17, [%r3+128];
	ld.volatile.shared.u32 	%r18, [%r3];
	add.s32 	%r19, %r18, %r17;
	st.volatile.shared.u32 	[%r3], %r19;
	ld.volatile.shared.u32 	%r20, [%r3+64];
	ld.volatile.shared.u32 	%r21, [%r3];
	add.s32 	%r22, %r21, %r20;
	st.volatile.shared.u32 	[%r3], %r22;
	ld.volatile.shared.u32 	%r23, [%r3+32];
	ld.volatile.shared.u32 	%r24, [%r3];
	add.s32 	%r25, %r24, %r23;
	st.volatile.shared.u32 	[%r3], %r25;
	ld.volatile.shared.u32 	%r26, [%r3+16];
	ld.volatile.shared.u32 	%r27, [%r3];
	add.s32 	%r28, %r27, %r26;
	st.volatile.shared.u32 	[%r3], %r28;
	ld.volatile.shared.u32 	%r29, [%r3+8];
	ld.volatile.shared.u32 	%r30, [%r3];
	add.s32 	%r31, %r30, %r29;
	st.volatile.shared.u32 	[%r3], %r31;
	ld.volatile.shared.u32 	%r32, [%r3+4];
	ld.volatile.shared.u32 	%r33, [%r3];
	add.s32 	%r34, %r33, %r32;
	st.volatile.shared.u32 	[%r3], %r34;
	setp.ne.s32 	%p3, %r1, 0;
	@%p3 bra 	$L__BB3_5;
	ld.shared.u32 	%r35, [sdata];
	cvta.to.global.u64 	%rd8, %rd1;
	mul.wide.u32 	%rd9, %r2, 4;
	add.s64 	%rd10, %rd8, %rd9;
	st.global.u32 	[%rd10], %r35;
$L__BB3_5:
	ret;

}
	// .globl	_Z7reduce6ILj64EEvPiS0_
.visible .entry _Z7reduce6ILj64EEvPiS0_(
	.param .u64 .ptr .align 1 _Z7reduce6ILj64EEvPiS0__param_0,
	.param .u64 .ptr .align 1 _Z7reduce6ILj64EEvPiS0__param_1
)
{
	.reg .pred 	%p<3>;
	.reg .b32 	%r<33>;
	.reg .b64 	%rd<11>;

	ld.param.u64 	%rd2, [_Z7reduce6ILj64EEvPiS0__param_0];
	ld.param.u64 	%rd1, [_Z7reduce6ILj64EEvPiS0__param_1];
	cvta.to.global.u64 	%rd3, %rd2;
	mov.u32 	%r1, %tid.x;
	mov.u32 	%r2, %ctaid.x;
	mov.u32 	%r4, %ntid.x;
	mul.lo.s32 	%r5, %r4, %r2;
	shl.b32 	%r6, %r5, 1;
	add.s32 	%r7, %r6, %r1;
	mul.wide.u32 	%rd4, %r7, 4;
	add.s64 	%rd5, %rd3, %rd4;
	ld.global.u32 	%r8, [%rd5];
	add.s32 	%r9, %r7, %r4;
	mul.wide.u32 	%rd6, %r9, 4;
	add.s64 	%rd7, %rd3, %rd6;
	ld.global.u32 	%r10, [%rd7];
	add.s32 	%r11, %r10, %r8;
	shl.b32 	%r12, %r1, 2;
	mov.u32 	%r13, sdata;
	add.s32 	%r3, %r13, %r12;
	st.shared.u32 	[%r3], %r11;
	bar.sync 	0;
	setp.gt.u32 	%p1, %r1, 31;
	@%p1 bra 	$L__BB4_3;
	ld.volatile.shared.u32 	%r14, [%r3+128];
	ld.volatile.shared.u32 	%r15, [%r3];
	add.s32 	%r16, %r15, %r14;
	st.volatile.shared.u32 	[%r3], %r16;
	ld.volatile.shared.u32 	%r17, [%r3+64];
	ld.volatile.shared.u32 	%r18, [%r3];
	add.s32 	%r19, %r18, %r17;
	st.volatile.shared.u32 	[%r3], %r19;
	ld.volatile.shared.u32 	%r20, [%r3+32];
	ld.volatile.shared.u32 	%r21, [%r3];
	add.s32 	%r22, %r21, %r20;
	st.volatile.shared.u32 	[%r3], %r22;
	ld.volatile.shared.u32 	%r23, [%r3+16];
	ld.volatile.shared.u32 	%r24, [%r3];
	add.s32 	%r25, %r24, %r23;
	st.volatile.shared.u32 	[%r3], %r25;
	ld.volatile.shared.u32 	%r26, [%r3+8];
	ld.volatile.shared.u32 	%r27, [%r3];
	add.s32 	%r28, %r27, %r26;
	st.volatile.shared.u32 	[%r3], %r28;
	ld.volatile.shared.u32 	%r29, [%r3+4];
	ld.volatile.shared.u32 	%r30, [%r3];
	add.s32 	%r31, %r30, %r29;
	st.volatile.shared.u32 	[%r3], %r31;
	setp.ne.s32 	%p2, %r1, 0;
	@%p2 bra 	$L__BB4_3;
	ld.shared.u32 	%r32, [sdata];
	cvta.to.global.u64 	%rd8, %rd1;
	mul.wide.u32 	%rd9, %r2, 4;
	add.s64 	%rd10, %rd8, %rd9;
	st.global.u32 	[%rd10], %r32;
$L__BB4_3:
	ret;

}
	// .globl	_Z7reduce6ILj32EEvPiS0_
.visible .entry _Z7reduce6ILj32EEvPiS0_(
	.param .u64 .ptr .align 1 _Z7reduce6ILj32EEvPiS0__param_0,
	.param .u64 .ptr .align 1 _Z7reduce6ILj32EEvPiS0__param_1
)
{
	.reg .pred 	%p<3>;
	.reg .b32 	%r<30>;
	.reg .b64 	%rd<11>;

	ld.param.u64 	%rd2, [_Z7reduce6ILj32EEvPiS0__param_0];
	ld.param.u64 	%rd1, [_Z7reduce6ILj32EEvPiS0__param_1];
	cvta.to.global.u64 	%rd3, %rd2;
	mov.u32 	%r1, %tid.x;
	mov.u32 	%r2, %ctaid.x;
	mov.u32 	%r4, %ntid.x;
	mul.lo.s32 	%r5, %r4, %r2;
	shl.b32 	%r6, %r5, 1;
	add.s32 	%r7, %r6, %r1;
	mul.wide.u32 	%rd4, %r7, 4;
	add.s64 	%rd5, %rd3, %rd4;
	ld.global.u32 	%r8, [%rd5];
	add.s32 	%r9, %r7, %r4;
	mul.wide.u32 	%rd6, %r9, 4;
	add.s64 	%rd7, %rd3, %rd6;
	ld.global.u32 	%r10, [%rd7];
	add.s32 	%r11, %r10, %r8;
	shl.b32 	%r12, %r1, 2;
	mov.u32 	%r13, sdata;
	add.s32 	%r3, %r13, %r12;
	st.shared.u32 	[%r3], %r11;
	bar.sync 	0;
	setp.gt.u32 	%p1, %r1, 31;
	@%p1 bra 	$L__BB5_3;
	ld.volatile.shared.u32 	%r14, [%r3+64];
	ld.volatile.shared.u32 	%r15, [%r3];
	add.s32 	%r16, %r15, %r14;
	st.volatile.shared.u32 	[%r3], %r16;
	ld.volatile.shared.u32 	%r17, [%r3+32];
	ld.volatile.shared.u32 	%r18, [%r3];
	add.s32 	%r19, %r18, %r17;
	st.volatile.shared.u32 	[%r3], %r19;
	ld.volatile.shared.u32 	%r20, [%r3+16];
	ld.volatile.shared.u32 	%r21, [%r3];
	add.s32 	%r22, %r21, %r20;
	st.volatile.shared.u32 	[%r3], %r22;
	ld.volatile.shared.u32 	%r23, [%r3+8];
	ld.volatile.shared.u32 	%r24, [%r3];
	add.s32 	%r25, %r24, %r23;
	st.volatile.shared.u32 	[%r3], %r25;
	ld.volatile.shared.u32 	%r26, [%r3+4];
	ld.volatile.shared.u32 	%r27, [%r3];
	add.s32 	%r28, %r27, %r26;
	st.volatile.shared.u32 	[%r3], %r28;
	setp.ne.s32 	%p2, %r1, 0;
	@%p2 bra 	$L__BB5_3;
	ld.shared.u32 	%r29, [sdata];
	cvta.to.global.u64 	%rd8, %rd1;
	mul.wide.u32 	%rd9, %r2, 4;
	add.s64 	%rd10, %rd8, %rd9;
	st.global.u32 	[%rd10], %r29;
$L__BB5_3:
	ret;

}
	// .globl	_Z7reduce6ILj16EEvPiS0_
.visible .entry _Z7reduce6ILj16EEvPiS0_(
	.param .u64 .ptr .align 1 _Z7reduce6ILj16EEvPiS0__param_0,
	.param .u64 .ptr .align 1 _Z7reduce6ILj16EEvPiS0__param_1
)
{
	.reg .pred 	%p<3>;
	.reg .b32 	%r<27>;
	.reg .b64 	%rd<11>;

	ld.param.u64 	%rd2, [_Z7reduce6ILj16EEvPiS0__param_0];
	ld.param.u64 	%rd1, [_Z7reduce6ILj16EEvPiS0__param_1];
	cvta.to.global.u64 	%rd3, %rd2;
	mov.u32 	%r1, %tid.x;
	mov.u32 	%r2, %ctaid.x;
	mov.u32 	%r4, %ntid.x;
	mul.lo.s32 	%r5, %r4, %r2;
	shl.b32 	%r6, %r5, 1;
	add.s32 	%r7, %r6, %r1;
	mul.wide.u32 	%rd4, %r7, 4;
	add.s64 	%rd5, %rd3, %rd4;
	ld.global.u32 	%r8, [%rd5];
	add.s32 	%r9, %r7, %r4;
	mul.wide.u32 	%rd6, %r9, 4;
	add.s64 	%rd7, %rd3, %rd6;
	ld.global.u32 	%r10, [%rd7];
	add.s32 	%r11, %r10, %r8;
	shl.b32 	%r12, %r1, 2;
	mov.u32 	%r13, sdata;
	add.s32 	%r3, %r13, %r12;
	st.shared.u32 	[%r3], %r11;
	bar.sync 	0;
	setp.gt.u32 	%p1, %r1, 31;
	@%p1 bra 	$L__BB6_3;
	ld.volatile.shared.u32 	%r14, [%r3+32];
	ld.volatile.shared.u32 	%r15, [%r3];
	add.s32 	%r16, %r15, %r14;
	st.volatile.shared.u32 	[%r3], %r16;
	ld.volatile.shared.u32 	%r17, [%r3+16];
	ld.volatile.shared.u32 	%r18, [%r3];
	add.s32 	%r19, %r18, %r17;
	st.volatile.shared.u32 	[%r3], %r19;
	ld.volatile.shared.u32 	%r20, [%r3+8];
	ld.volatile.shared.u32 	%r21, [%r3];
	add.s32 	%r22, %r21, %r20;
	st.volatile.shared.u32 	[%r3], %r22;
	ld.volatile.shared.u32 	%r23, [%r3+4];
	ld.volatile.shared.u32 	%r24, [%r3];
	add.s32 	%r25, %r24, %r23;
	st.volatile.shared.u32 	[%r3], %r25;
	setp.ne.s32 	%p2, %r1, 0;
	@%p2 bra 	$L__BB6_3;
	ld.shared.u32 	%r26, [sdata];
	cvta.to.global.u64 	%rd8, %rd1;
	mul.wide.u32 	%rd9, %r2, 4;
	add.s64 	%rd10, %rd8, %rd9;
	st.global.u32 	[%rd10], %r26;
$L__BB6_3:
	ret;

}
	// .globl	_Z7reduce6ILj8EEvPiS0_
.visible .entry _Z7reduce6ILj8EEvPiS0_(
	.param .u64 .ptr .align 1 _Z7reduce6ILj8EEvPiS0__param_0,
	.param .u64 .ptr .align 1 _Z7reduce6ILj8EEvPiS0__param_1
)
{
	.reg .pred 	%p<3>;
	.reg .b32 	%r<24>;
	.reg .b64 	%rd<11>;

	ld.param.u64 	%rd2, [_Z7reduce6ILj8EEvPiS0__param_0];
	ld.param.u64 	%rd1, [_Z7reduce6ILj8EEvPiS0__param_1];
	cvta.to.global.u64 	%rd3, %rd2;
	mov.u32 	%r1, %tid.x;
	mov.u32 	%r2, %ctaid.x;
	mov.u32 	%r4, %ntid.x;
	mul.lo.s32 	%r5, %r4, %r2;
	shl.b32 	%r6, %r5, 1;
	add.s32 	%r7, %r6, %r1;
	mul.wide.u32 	%rd4, %r7, 4;
	add.s64 	%rd5, %rd3, %rd4;
	ld.global.u32 	%r8, [%rd5];
	add.s32 	%r9, %r7, %r4;
	mul.wide.u32 	%rd6, %r9, 4;
	add.s64 	%rd7, %rd3, %rd6;
	ld.global.u32 	%r10, [%rd7];
	add.s32 	%r11, %r10, %r8;
	shl.b32 	%r12, %r1, 2;
	mov.u32 	%r13, sdata;
	add.s32 	%r3, %r13, %r12;
	st.shared.u32 	[%r3], %r11;
	bar.sync 	0;
	setp.gt.u32 	%p1, %r1, 31;
	@%p1 bra 	$L__BB7_3;
	ld.volatile.shared.u32 	%r14, [%r3+16];
	ld.volatile.shared.u32 	%r15, [%r3];
	add.s32 	%r16, %r15, %r14;
	st.volatile.shared.u32 	[%r3], %r16;
	ld.volatile.shared.u32 	%r17, [%r3+8];
	ld.volatile.shared.u32 	%r18, [%r3];
	add.s32 	%r19, %r18, %r17;
	st.volatile.shared.u32 	[%r3], %r19;
	ld.volatile.shared.u32 	%r20, [%r3+4];
	ld.volatile.shared.u32 	%r21, [%r3];
	add.s32 	%r22, %r21, %r20;
	st.volatile.shared.u32 	[%r3], %r22;
	setp.ne.s32 	%p2, %r1, 0;
	@%p2 bra 	$L__BB7_3;
	ld.shared.u32 	%r23, [sdata];
	cvta.to.global.u64 	%rd8, %rd1;
	mul.wide.u32 	%rd9, %r2, 4;
	add.s64 	%rd10, %rd8, %rd9;
	st.global.u32 	[%rd10], %r23;
$L__BB7_3:
	ret;

}
	// .globl	_Z7reduce6ILj4EEvPiS0_
.visible .entry _Z7reduce6ILj4EEvPiS0_(
	.param .u64 .ptr .align 1 _Z7reduce6ILj4EEvPiS0__param_0,
	.param .u64 .ptr .align 1 _Z7reduce6ILj4EEvPiS0__param_1
)
{
	.reg .pred 	%p<3>;
	.reg .b32 	%r<21>;
	.reg .b64 	%rd<11>;

	ld.param.u64 	%rd2, [_Z7reduce6ILj4EEvPiS0__param_0];
	ld.param.u64 	%rd1, [_Z7reduce6ILj4EEvPiS0__param_1];
	cvta.to.global.u64 	%rd3, %rd2;
	mov.u32 	%r1, %tid.x;
	mov.u32 	%r2, %ctaid.x;
	mov.u32 	%r4, %ntid.x;
	mul.lo.s32 	%r5, %r4, %r2;
	shl.b32 	%r6, %r5, 1;
	add.s32 	%r7, %r6, %r1;
	mul.wide.u32 	%rd4, %r7, 4;
	add.s64 	%rd5, %rd3, %rd4;
	ld.global.u32 	%r8, [%rd5];
	add.s32 	%r9, %r7, %r4;
	mul.wide.u32 	%rd6, %r9, 4;
	add.s64 	%rd7, %rd3, %rd6;
	ld.global.u32 	%r10, [%rd7];
	add.s32 	%r11, %r10, %r8;
	shl.b32 	%r12, %r1, 2;
	mov.u32 	%r13, sdata;
	add.s32 	%r3, %r13, %r12;
	st.shared.u32 	[%r3], %r11;
	bar.sync 	0;
	setp.gt.u32 	%p1, %r1, 31;
	@%p1 bra 	$L__BB8_3;
	ld.volatile.shared.u32 	%r14, [%r3+8];
	ld.volatile.shared.u32 	%r15, [%r3];
	add.s32 	%r16, %r15, %r14;
	st.volatile.shared.u32 	[%r3], %r16;
	ld.volatile.shared.u32 	%r17, [%r3+4];
	ld.volatile.shared.u32 	%r18, [%r3];
	add.s32 	%r19, %r18, %r17;
	st.volatile.shared.u32 	[%r3], %r19;
	setp.ne.s32 	%p2, %r1, 0;
	@%p2 bra 	$L__BB8_3;
	ld.shared.u32 	%r20, [sdata];
	cvta.to.global.u64 	%rd8, %rd1;
	mul.wide.u32 	%rd9, %r2, 4;
	add.s64 	%rd10, %rd8, %rd9;
	st.global.u32 	[%rd10], %r20;
$L__BB8_3:
	ret;

}
	// .globl	_Z7reduce6ILj2EEvPiS0_
.visible .entry _Z7reduce6ILj2EEvPiS0_(
	.param .u64 .ptr .align 1 _Z7reduce6ILj2EEvPiS0__param_0,
	.param .u64 .ptr .align 1 _Z7reduce6ILj2EEvPiS0__param_1
)
{
	.reg .pred 	%p<3>;
	.reg .b32 	%r<18>;
	.reg .b64 	%rd<11>;

	ld.param.u64 	%rd2, [_Z7reduce6ILj2EEvPiS0__param_0];
	ld.param.u64 	%rd1, [_Z7reduce6ILj2EEvPiS0__param_1];
	cvta.to.global.u64 	%rd3, %rd2;
	mov.u32 	%r1, %tid.x;
	mov.u32 	%r2, %ctaid.x;
	mov.u32 	%r4, %ntid.x;
	mul.lo.s32 	%r5, %r4, %r2;
	shl.b32 	%r6, %r5, 1;
	add.s32 	%r7, %r6, %r1;
	mul.wide.u32 	%rd4, %r7, 4;
	add.s64 	%rd5, %rd3, %rd4;
	ld.global.u32 	%r8, [%rd5];
	add.s32 	%r9, %r7, %r4;
	mul.wide.u32 	%rd6, %r9, 4;
	add.s64 	%rd7, %rd3, %rd6;
	ld.global.u32 	%r10, [%rd7];
	add.s32 	%r11, %r10, %r8;
	shl.b32 	%r12, %r1, 2;
	mov.u32 	%r13, sdata;
	add.s32 	%r3, %r13, %r12;
	st.shared.u32 	[%r3], %r11;
	bar.sync 	0;
	setp.gt.u32 	%p1, %r1, 31;
	@%p1 bra 	$L__BB9_3;
	ld.volatile.shared.u32 	%r14, [%r3+4];
	ld.volatile.shared.u32 	%r15, [%r3];
	add.s32 	%r16, %r15, %r14;
	st.volatile.shared.u32 	[%r3], %r16;
	setp.ne.s32 	%p2, %r1, 0;
	@%p2 bra 	$L__BB9_3;
	ld.shared.u32 	%r17, [sdata];
	cvta.to.global.u64 	%rd8, %rd1;
	mul.wide.u32 	%rd9, %r2, 4;
	add.s64 	%rd10, %rd8, %rd9;
	st.global.u32 	[%rd10], %r17;
$L__BB9_3:
	ret;

}
	// .globl	_Z7reduce6ILj1EEvPiS0_
.visible .entry _Z7reduce6ILj1EEvPiS0_(
	.param .u64 .ptr .align 1 _Z7reduce6ILj1EEvPiS0__param_0,
	.param .u64 .ptr .align 1 _Z7reduce6ILj1EEvPiS0__param_1
)
{
	.reg .pred 	%p<2>;
	.reg .b32 	%r<15>;
	.reg .b64 	%rd<11>;

	ld.param.u64 	%rd2, [_Z7reduce6ILj1EEvPiS0__param_0];
	ld.param.u64 	%rd1, [_Z7reduce6ILj1EEvPiS0__param_1];
	cvta.to.global.u64 	%rd3, %rd2;
	mov.u32 	%r2, %tid.x;
	mov.u32 	%r1, %ctaid.x;
	mov.u32 	%r3, %ntid.x;
	mul.lo.s32 	%r4, %r3, %r1;
	shl.b32 	%r5, %r4, 1;
	add.s32 	%r6, %r5, %r2;
	mul.wide.u32 	%rd4, %r6, 4;
	add.s64 	%rd5, %rd3, %rd4;
	ld.global.u32 	%r7, [%rd5];
	add.s32 	%r8, %r6, %r3;
	mul.wide.u32 	%rd6, %r8, 4;
	add.s64 	%rd7, %rd3, %rd6;
	ld.global.u32 	%r9, [%rd7];
	add.s32 	%r10, %r9, %r7;
	shl.b32 	%r11, %r2, 2;
	mov.u32 	%r12, sdata;
	add.s32 	%r13, %r12, %r11;
	st.shared.u32 	[%r13], %r10;
	bar.sync 	0;
	setp.ne.s32 	%p1, %r2, 0;
	@%p1 bra 	$L__BB10_2;
	cvta.to.global.u64 	%rd8, %rd1;
	ld.shared.u32 	%r14, [sdata];
	mul.wide.u32 	%rd9, %r1, 4;
	add.s64 	%rd10, %rd8, %rd9;
	st.global.u32 	[%rd10], %r14;
$L__BB10_2:
	ret;

}


// ===== COMPILED SASS (sm_100) =====

	.target	sm_100

	.elftype	@"ET_EXEC"


//--------------------- .note.nv.tkinfo           --------------------------
	.section	.note.nv.tkinfo,"",@"SHT_NOTE"
	.sectionflags	@"SHF_NOTE_NV_TKINFO"
	.tkinfo
        /*0018*/ 	.word	0x00000002
        /*0030*/ 	.string	""
        /*0030*/ 	.string	"ptxas"
        /*0030*/ 	.string	"Cuda compilation tools, release 13.0, V13.0.88"
        /*0030*/ 	.string	"Build cuda_13.0.r13.0/compiler.36424714_0"
        /*0030*/ 	.string	"-arch sm_100 -m 64 "



//--------------------- .note.nv.cuinfo           --------------------------
	.section	.note.nv.cuinfo,"",@"SHT_NOTE"
	.sectionflags	@"SHF_NOTE_NV_CUINFO"
        /*0018*/ 	.short	0x0002
        /*001a*/ 	.short	0x0064
        /*001c*/ 	.short	0x0082
	.zero		2


//--------------------- .nv.info                  --------------------------
	.section	.nv.info,"",@"SHT_CUDA_INFO"
	.align	4


	//----- nvinfo : EIATTR_REGCOUNT
	.align		4
        /*0000*/ 	.byte	0x04, 0x2f
        /*0002*/ 	.short	(.L_1 - .L_0)
	.align		4
.L_0:
        /*0004*/ 	.word	index@(_Z7reduce6ILj1024EEvPiS0_)
        /*0008*/ 	.word	0x0000000d


	//----- nvinfo : EIATTR_FRAME_SIZE
	.align		4
.L_1:
        /*000c*/ 	.byte	0x04, 0x11
        /*000e*/ 	.short	(.L_3 - .L_2)
	.align		4
.L_2:
        /*0010*/ 	.word	index@(_Z7reduce6ILj1024EEvPiS0_)
        /*0014*/ 	.word	0x00000000


	//----- nvinfo : EIATTR_REGCOUNT
	.align		4
.L_3:
        /*0018*/ 	.byte	0x04, 0x2f
        /*001a*/ 	.short	(.L_5 - .L_4)
	.align		4
.L_4:
        /*001c*/ 	.word	index@(_Z7reduce6ILj512EEvPiS0_)
        /*0020*/ 	.word	0x0000000d


	//----- nvinfo : EIATTR_FRAME_SIZE
	.align		4
.L_5:
        /*0024*/ 	.byte	0x04, 0x11
        /*0026*/ 	.short	(.L_7 - .L_6)
	.align		4
.L_6:
        /*0028*/ 	.word	index@(_Z7reduce6ILj512EEvPiS0_)
        /*002c*/ 	.word	0x00000000


	//----- nvinfo : EIATTR_REGCOUNT
	.align		4
.L_7:
        /*0030*/ 	.byte	0x04, 0x2f
        /*0032*/ 	.short	(.L_9 - .L_8)
	.align		4
.L_8:
        /*0034*/ 	.word	index@(_Z7reduce6ILj256EEvPiS0_)
        /*0038*/ 	.word	0x0000000d


	//----- nvinfo : EIATTR_FRAME_SIZE
	.align		4
.L_9:
        /*003c*/ 	.byte	0x04, 0x11
        /*003e*/ 	.short	(.L_11 - .L_10)
	.align		4
.L_10:
        /*0040*/ 	.word	index@(_Z7reduce6ILj256EEvPiS0_)
        /*0044*/ 	.word	0x00000000


	//----- nvinfo : EIATTR_REGCOUNT
	.align		4
.L_11:
        /*0048*/ 	.byte	0x04, 0x2f
        /*004a*/ 	.short	(.L_13 - .L_12)
	.align		4
.L_12:
        /*004c*/ 	.word	index@(_Z7reduce6ILj128EEvPiS0_)
        /*0050*/ 	.word	0x0000000c


	//----- nvinfo : EIATTR_FRAME_SIZE
	.align		4
.L_13:
        /*0054*/ 	.byte	0x04, 0x11
        /*0056*/ 	.short	(.L_15 - .L_14)
	.align		4
.L_14:
        /*0058*/ 	.word	index@(_Z7reduce6ILj128EEvPiS0_)
        /*005c*/ 	.word	0x00000000


	//----- nvinfo : EIATTR_REGCOUNT
	.align		4
.L_15:
        /*0060*/ 	.byte	0x04, 0x2f
        /*0062*/ 	.short	(.L_17 - .L_16)
	.align		4
.L_16:
        /*0064*/ 	.word	index@(_Z7reduce6ILj64EEvPiS0_)
        /*0068*/ 	.word	0x0000000c


	//----- nvinfo : EIATTR_FRAME_SIZE
	.align		4
.L_17:
        /*006c*/ 	.byte	0x04, 0x11
        /*006e*/ 	.short	(.L_19 - .L_18)
	.align		4
.L_18:
        /*0070*/ 	.word	index@(_Z7reduce6ILj64EEvPiS0_)
        /*0074*/ 	.word	0x00000000


	//----- nvinfo : EIATTR_REGCOUNT
	.align		4
.L_19:
        /*0078*/ 	.byte	0x04, 0x2f
        /*007a*/ 	.short	(.L_21 - .L_20)
	.align		4
.L_20:
        /*007c*/ 	.word	index@(_Z7reduce6ILj32EEvPiS0_)
        /*0080*/ 	.word	0x0000000c


	//----- nvinfo : EIATTR_FRAME_SIZE
	.align		4
.L_21:
        /*0084*/ 	.byte	0x04, 0x11
        /*0086*/ 	.short	(.L_23 - .L_22)
	.align		4
.L_22:
        /*0088*/ 	.word	index@(_Z7reduce6ILj32EEvPiS0_)
        /*008c*/ 	.word	0x00000000


	//----- nvinfo : EIATTR_REGCOUNT
	.align		4
.L_23:
        /*0090*/ 	.byte	0x04, 0x2f
        /*0092*/ 	.short	(.L_25 - .L_24)
	.align		4
.L_24:
        /*0094*/ 	.word	index@(_Z7reduce6ILj16EEvPiS0_)
        /*0098*/ 	.word	0x0000000c


	//----- nvinfo : EIATTR_FRAME_SIZE
	.align		4
.L_25:
        /*009c*/ 	.byte	0x04, 0x11
        /*009e*/ 	.short	(.L_27 - .L_26)
	.align		4
.L_26:
        /*00a0*/ 	.word	index@(_Z7reduce6ILj16EEvPiS0_)
        /*00a4*/ 	.word	0x00000000


	//----- nvinfo : EIATTR_REGCOUNT
	.align		4
.L_27:
        /*00a8*/ 	.byte	0x04, 0x2f
        /*00aa*/ 	.short	(.L_29 - .L_28)
	.align		4
.L_28:
        /*00ac*/ 	.word	index@(_Z7reduce6ILj8EEvPiS0_)
        /*00b0*/ 	.word	0x0000000e


	//----- nvinfo : EIATTR_FRAME_SIZE
	.align		4
.L_29:
        /*00b4*/ 	.byte	0x04, 0x11
        /*00b6*/ 	.short	(.L_31 - .L_30)
	.align		4
.L_30:
        /*00b8*/ 	.word	index@(_Z7reduce6ILj8EEvPiS0_)
        /*00bc*/ 	.word	0x00000000


	//----- nvinfo : EIATTR_REGCOUNT
	.align		4
.L_31:
        /*00c0*/ 	.byte	0x04, 0x2f
        /*00c2*/ 	.short	(.L_33 - .L_32)
	.align		4
.L_32:
        /*00c4*/ 	.word	index@(_Z7reduce6ILj4EEvPiS0_)
        /*00c8*/ 	.word	0x0000000e


	//----- nvinfo : EIATTR_FRAME_SIZE
	.align		4
.L_33:
        /*00cc*/ 	.byte	0x04, 0x11
        /*00ce*/ 	.short	(.L_35 - .L_34)
	.align		4
.L_34:
        /*00d0*/ 	.word	index@(_Z7reduce6ILj4EEvPiS0_)
        /*00d4*/ 	.word	0x00000000


	//----- nvinfo : EIATTR_REGCOUNT
	.align		4
.L_35:
        /*00d8*/ 	.byte	0x04, 0x2f
        /*00da*/ 	.short	(.L_37 - .L_36)
	.align		4
.L_36:
        /*00dc*/ 	.word	index@(_Z7reduce6ILj2EEvPiS0_)
        /*00e0*/ 	.word	0x0000000e


	//----- nvinfo : EIATTR_FRAME_SIZE
	.align		4
.L_37:
        /*00e4*/ 	.byte	0x04, 0x11
        /*00e6*/ 	.short	(.L_39 - .L_38)
	.align		4
.L_38:
        /*00e8*/ 	.word	index@(_Z7reduce6ILj2EEvPiS0_)
        /*00ec*/ 	.word	0x00000000


	//----- nvinfo : EIATTR_REGCOUNT
	.align		4
.L_39:
        /*00f0*/ 	.byte	0x04, 0x2f
        /*00f2*/ 	.short	(.L_41 - .L_40)
	.align		4
.L_40:
        /*00f4*/ 	.word	index@(_Z7reduce6ILj1EEvPiS0_)
        /*00f8*/ 	.word	0x0000000e


	//----- nvinfo : EIATTR_FRAME_SIZE
	.align		4
.L_41:
        /*00fc*/ 	.byte	0x04, 0x11
        /*00fe*/ 	.short	(.L_43 - .L_42)
	.align		4
.L_42:
        /*0100*/ 	.word	index@(_Z7reduce6ILj1EEvPiS0_)
        /*0104*/ 	.word	0x00000000


	//----- nvinfo : EIATTR_MIN_STACK_SIZE
	.align		4
.L_43:
        /*0108*/ 	.byte	0x04, 0x12
        /*010a*/ 	.short	(.L_45 - .L_44)
	.align		4
.L_44:
        /*010c*/ 	.word	index@(_Z7reduce6ILj1EEvPiS0_)
        /*0110*/ 	.word	0x00000000


	//----- nvinfo : EIATTR_MIN_STACK_SIZE
	.align		4
.L_45:
        /*0114*/ 	.byte	0x04, 0x12
        /*0116*/ 	.short	(.L_47 - .L_46)
	.align		4
.L_46:
        /*0118*/ 	.word	index@(_Z7reduce6ILj2EEvPiS0_)
        /*011c*/ 	.word	0x00000000


	//----- nvinfo : EIATTR_MIN_STACK_SIZE
	.align		4
.L_47:
        /*0120*/ 	.byte	0x04, 0x12
        /*0122*/ 	.short	(.L_49 - .L_48)
	.align		4
.L_48:
        /*0124*/ 	.word	index@(_Z7reduce6ILj4EEvPiS0_)
        /*0128*/ 	.word	0x00000000


	//----- nvinfo : EIATTR_MIN_STACK_SIZE
	.align		4
.L_49:
        /*012c*/ 	.byte	0x04, 0x12
        /*012e*/ 	.short	(.L_51 - .L_50)
	.align		4
.L_50:
        /*0130*/ 	.word	index@(_Z7reduce6ILj8EEvPiS0_)
        /*0134*/ 	.word	0x00000000


	//----- nvinfo : EIATTR_MIN_STACK_SIZE
	.align		4
.L_51:
        /*0138*/ 	.byte	0x04, 0x12
        /*013a*/ 	.short	(.L_53 - .L_52)
	.align		4
.L_52:
        /*013c*/ 	.word	index@(_Z7reduce6ILj16EEvPiS0_)
        /*0140*/ 	.word	0x00000000


	//----- nvinfo : EIATTR_MIN_STACK_SIZE
	.align		4
.L_53:
        /*0144*/ 	.byte	0x04, 0x12
        /*0146*/ 	.short	(.L_55 - .L_54)
	.align		4
.L_54:
        /*0148*/ 	.word	index@(_Z7reduce6ILj32EEvPiS0_)
        /*014c*/ 	.word	0x00000000


	//----- nvinfo : EIATTR_MIN_STACK_SIZE
	.align		4
.L_55:
        /*0150*/ 	.byte	0x04, 0x12
        /*0152*/ 	.short	(.L_57 - .L_56)
	.align		4
.L_56:
        /*0154*/ 	.word	index@(_Z7reduce6ILj64EEvPiS0_)
        /*0158*/ 	.word	0x00000000


	//----- nvinfo : EIATTR_MIN_STACK_SIZE
	.align		4
.L_57:
        /*015c*/ 	.byte	0x04, 0x12
        /*015e*/ 	.short	(.L_59 - .L_58)
	.align		4
.L_58:
        /*0160*/ 	.word	index@(_Z7reduce6ILj128EEvPiS0_)
        /*0164*/ 	.word	0x00000000


	//----- nvinfo : EIATTR_MIN_STACK_SIZE
	.align		4
.L_59:
        /*0168*/ 	.byte	0x04, 0x12
        /*016a*/ 	.short	(.L_61 - .L_60)
	.align		4
.L_60:
        /*016c*/ 	.word	index@(_Z7reduce6ILj256EEvPiS0_)
        /*0170*/ 	.word	0x00000000


	//----- nvinfo : EIATTR_MIN_STACK_SIZE
	.align		4
.L_61:
        /*0174*/ 	.byte	0x04, 0x12
        /*0176*/ 	.short	(.L_63 - .L_62)
	.align		4
.L_62:
        /*0178*/ 	.word	index@(_Z7reduce6ILj512EEvPiS0_)
        /*017c*/ 	.word	0x00000000


	//----- nvinfo : EIATTR_MIN_STACK_SIZE
	.align		4
.L_63:
        /*0180*/ 	.byte	0x04, 0x12
        /*0182*/ 	.short	(.L_65 - .L_64)
	.align		4
.L_64:
        /*0184*/ 	.word	index@(_Z7reduce6ILj1024EEvPiS0_)
        /*0188*/ 	.word	0x00000000
.L_65:


//--------------------- .nv.compat                --------------------------
	.section	.nv.compat,"",@"SHT_CUDA_COMPAT_INFO"
	.align	4
        /*0000*/ 	.byte	0x02, 0x09, 0x00, 0x00, 0x02, 0x02, 0x01, 0x00, 0x02, 0x05, 0x05, 0x00, 0x03, 0x07, 0x01, 0x01
        /*0010*/ 	.byte	0x02, 0x03, 0x00, 0x00, 0x02, 0x06, 0x01, 0x00, 0x04, 0x0b, 0x08, 0x00, 0x09, 0x00, 0x00, 0x00
        /*0020*/ 	.byte	0x00, 0x00, 0x00, 0x00


//--------------------- .nv.info._Z7reduce6ILj1EEvPiS0_ --------------------------
	.section	.nv.info._Z7reduce6ILj1EEvPiS0_,"",@"SHT_CUDA_INFO"
	.sectionflags	@""
	.align	4


	//----- nvinfo : EIATTR_CUDA_API_VERSION
	.align		4
        /*0000*/ 	.byte	0x04, 0x37
        /*0002*/ 	.short	(.L_67 - .L_66)
.L_66:
        /*0004*/ 	.word	0x00000082


	//----- nvinfo : EIATTR_KPARAM_INFO
	.align		4
.L_67:
        /*0008*/ 	.byte	0x04, 0x17
        /*000a*/ 	.short	(.L_69 - .L_68)
.L_68:
        /*000c*/ 	.word	0x00000000
        /*0010*/ 	.short	0x0001
        /*0012*/ 	.short	0x0008
        /*0014*/ 	.byte	0x00, 0xf5, 0x21, 0x00


	//----- nvinfo : EIATTR_KPARAM_INFO
	.align		4
.L_69:
        /*0018*/ 	.byte	0x04, 0x17
        /*001a*/ 	.short	(.L_71 - .L_70)
.L_70:
        /*001c*/ 	.word	0x00000000
        /*0020*/ 	.short	0x0000
        /*0022*/ 	.short	0x0000
        /*0024*/ 	.byte	0x00, 0xf5, 0x21, 0x00


	//----- nvinfo : EIATTR_SPARSE_MMA_MASK
	.align		4
.L_71:
        /*0028*/ 	.byte	0x03, 0x50
        /*002a*/ 	.short	0x0000


	//----- nvinfo : EIATTR_MAXREG_COUNT
	.align		4
        /*002c*/ 	.byte	0x03, 0x1b
        /*002e*/ 	.short	0x00ff


	//----- nvinfo : EIATTR_NUM_BARRIERS
	.align		4
        /*0030*/ 	.byte	0x02, 0x4c
        /*0032*/ 	.byte	0x01
	.zero		1


	//----- nvinfo : EIATTR_MERCURY_ISA_VERSION
	.align		4
        /*0034*/ 	.byte	0x03, 0x5f
        /*0036*/ 	.short	0x0101


	//----- nvinfo : EIATTR_VRC_CTA_INIT_COUNT
	.align		4
        /*0038*/ 	.byte	0x02, 0x4a
	.zero		1
	.zero		1


	//----- nvinfo : EIATTR_EXIT_INSTR_OFFSETS
	.align		4
        /*003c*/ 	.byte	0x04, 0x1c
        /*003e*/ 	.short	(.L_73 - .L_72)


	//   ....[0]....
.L_72:
        /*0040*/ 	.word	0x00000150


	//   ....[1]....
        /*0044*/ 	.word	0x000001a0


	//----- nvinfo : EIATTR_CBANK_PARAM_SIZE
	.align		4
.L_73:
        /*0048*/ 	.byte	0x03, 0x19
        /*004a*/ 	.short	0x0010


	//----- nvinfo : EIATTR_PARAM_CBANK
	.align		4
        /*004c*/ 	.byte	0x04, 0x0a
        /*004e*/ 	.short	(.L_75 - .L_74)
	.align		4
.L_74:
        /*0050*/ 	.word	index@(.nv.constant0._Z7reduce6ILj1EEvPiS0_)
        /*0054*/ 	.short	0x0380
        /*0056*/ 	.short	0x0010


	//----- nvinfo : EIATTR_SW_WAR
	.align		4
.L_75:
        /*0058*/ 	.byte	0x04, 0x36
        /*005a*/ 	.short	(.L_77 - .L_76)
.L_76:
        /*005c*/ 	.word	0x00000008
.L_77:


//--------------------- .nv.info._Z7reduce6ILj2EEvPiS0_ --------------------------
	.section	.nv.info._Z7reduce6ILj2EEvPiS0_,"",@"SHT_CUDA_INFO"
	.sectionflags	@""
	.align	4


	//----- nvinfo : EIATTR_CUDA_API_VERSION
	.align		4
        /*0000*/ 	.byte	0x04, 0x37
        /*0002*/ 	.short	(.L_79 - .L_78)
.L_78:
        /*0004*/ 	.word	0x00000082


	//----- nvinfo : EIATTR_KPARAM_INFO
	.align		4
.L_79:
        /*0008*/ 	.byte	0x04, 0x17
        /*000a*/ 	.short	(.L_81 - .L_80)
.L_80:
        /*000c*/ 	.word	0x00000000
        /*0010*/ 	.short	0x0001
        /*0012*/ 	.short	0x0008
        /*0014*/ 	.byte	0x00, 0xf5, 0x21, 0x00


	//----- nvinfo : EIATTR_KPARAM_INFO
	.align		4
.L_81:
        /*0018*/ 	.byte	0x04, 0x17
        /*001a*/ 	.short	(.L_83 - .L_82)
.L_82:
        /*001c*/ 	.word	0x00000000
        /*0020*/ 	.short	0x0000
        /*0022*/ 	.short	0x0000
        /*0024*/ 	.byte	0x00, 0xf5, 0x21, 0x00


	//----- nvinfo : EIATTR_SPARSE_MMA_MASK
	.align		4
.L_83:
        /*0028*/ 	.byte	0x03, 0x50
        /*002a*/ 	.short	0x0000


	//----- nvinfo : EIATTR_MAXREG_COUNT
	.align		4
        /*002c*/ 	.byte	0x03, 0x1b
        /*002e*/ 	.short	0x00ff


	//----- nvinfo : EIATTR_NUM_BARRIERS
	.align		4
        /*0030*/ 	.byte	0x02, 0x4c
        /*0032*/ 	.byte	0x01
	.zero		1


	//----- nvinfo : EIATTR_MERCURY_ISA_VERSION
	.align		4
        /*0034*/ 	.byte	0x03, 0x5f
        /*0036*/ 	.short	0x0101


	//----- nvinfo : EIATTR_VRC_CTA_INIT_COUNT
	.align		4
        /*0038*/ 	.byte	0x02, 0x4a
	.zero		1
	.zero		1


	//----- nvinfo : EIATTR_EXIT_INSTR_OFFSETS
	.align		4
        /*003c*/ 	.byte	0x04, 0x1c
        /*003e*/ 	.short	(.L_85 - .L_84)


	//   ....[0]....
.L_84:
        /*0040*/ 	.word	0x00000150


	//   ....[1]....
        /*0044*/ 	.word	0x000001b0


	//   ....[2]....
        /*0048*/ 	.word	0x00000200


	//----- nvinfo : EIATTR_CBANK_PARAM_SIZE
	.align		4
.L_85:
        /*004c*/ 	.byte	0x03, 0x19
        /*004e*/ 	.short	0x0010


	//----- nvinfo : EIATTR_PARAM_CBANK
	.align		4
        /*0050*/ 	.byte	0x04, 0x0a
        /*0052*/ 	.short	(.L_87 - .L_86)
	.align		4
.L_86:
        /*0054*/ 	.word	index@(.nv.constant0._Z7reduce6ILj2EEvPiS0_)
        /*0058*/ 	.short	0x0380
        /*005a*/ 	.short	0x0010


	//----- nvinfo : EIATTR_SW_WAR
	.align		4
.L_87:
        /*005c*/ 	.byte	0x04, 0x36
        /*005e*/ 	.short	(.L_89 - .L_88)
.L_88:
        /*0060*/ 	.word	0x00000008
.L_89:


//--------------------- .nv.info._Z7reduce6ILj4EEvPiS0_ --------------------------
	.section	.nv.info._Z7reduce6ILj4EEvPiS0_,"",@"SHT_CUDA_INFO"
	.sectionflags	@""
	.align	4


	//----- nvinfo : EIATTR_CUDA_API_VERSION
	.align		4
        /*0000*/ 	.byte	0x04, 0x37
        /*0002*/ 	.short	(.L_91 - .L_90)
.L_90:
        /*0004*/ 	.word	0x00000082


	//----- nvinfo : EIATTR_KPARAM_INFO
	.align		4
.L_91:
        /*0008*/ 	.byte	0x04, 0x17
        /*000a*/ 	.short	(.L_93 - .L_92)
.L_92:
        /*000c*/ 	.word	0x00000000
        /*0010*/ 	.short	0x0001
        /*0012*/ 	.short	0x0008
        /*0014*/ 	.byte	0x00, 0xf5, 0x21, 0x00


	//----- nvinfo : EIATTR_KPARAM_INFO
	.align		4
.L_93:
        /*0018*/ 	.byte	0x04, 0x17
        /*001a*/ 	.short	(.L_95 - .L_94)
.L_94:
        /*001c*/ 	.word	0x00000000
        /*0020*/ 	.short	0x0000
        /*0022*/ 	.short	0x0000
        /*0024*/ 	.byte	0x00, 0xf5, 0x21, 0x00


	//----- nvinfo : EIATTR_SPARSE_MMA_MASK
	.align		4
.L_95:
        /*0028*/ 	.byte	0x03, 0x50
        /*002a*/ 	.short	0x0000


	//----- nvinfo : EIATTR_MAXREG_COUNT
	.align		4
        /*002c*/ 	.byte	0x03, 0x1b
        /*002e*/ 	.short	0x00ff


	//----- nvinfo : EIATTR_NUM_BARRIERS
	.align		4
        /*0030*/ 	.byte	0x02, 0x4c
        /*0032*/ 	.byte	0x01
	.zero		1


	//----- nvinfo : EIATTR_MERCURY_ISA_VERSION
	.align		4
        /*0034*/ 	.byte	0x03, 0x5f
        /*0036*/ 	.short	0x0101


	//----- nvinfo : EIATTR_VRC_CTA_INIT_COUNT
	.align		4
        /*0038*/ 	.byte	0x02, 0x4a
	.zero		1
	.zero		1


	//----- nvinfo : EIATTR_EXIT_INSTR_OFFSETS
	.align		4
        /*003c*/ 	.byte	0x04, 0x1c
        /*003e*/ 	.short	(.L_97 - .L_96)


	//   ....[0]....
.L_96:
        /*0040*/ 	.word	0x00000150


	//   ....[1]....
        /*0044*/ 	.word	0x000001f0


	//   ....[2]....
        /*0048*/ 	.word	0x00000240


	//----- nvinfo : EIATTR_CBANK_PARAM_SIZE
	.align		4
.L_97:
        /*004c*/ 	.byte	0x03, 0x19
        /*004e*/ 	.short	0x0010


	//----- nvinfo : EIATTR_PARAM_CBANK
	.align		4
        /*0050*/ 	.byte	0x04, 0x0a
        /*0052*/ 	.short	(.L_99 - .L_98)
	.align		4
.L_98:
        /*0054*/ 	.word	index@(.nv.constant0._Z7reduce6ILj4EEvPiS0_)
        /*0058*/ 	.short	0x0380
        /*005a*/ 	.short	0x0010


	//----- nvinfo : EIATTR_SW_WAR
	.align		4
.L_99:
        /*005c*/ 	.byte	0x04, 0x36
        /*005e*/ 	.short	(.L_101 - .L_100)
.L_100:
        /*0060*/ 	.word	0x00000008
.L_101:


//--------------------- .nv.info._Z7reduce6ILj8EEvPiS0_ --------------------------
	.section	.nv.info._Z7reduce6ILj8EEvPiS0_,"",@"SHT_CUDA_INFO"
	.sectionflags	@""
	.align	4


	//----- nvinfo : EIATTR_CUDA_API_VERSION
	.align		4
        /*0000*/ 	.byte	0x04, 0x37
        /*0002*/ 	.short	(.L_103 - .L_102)
.L_102:
        /*0004*/ 	.word	0x00000082


	//----- nvinfo : EIATTR_KPARAM_INFO
	.align		4
.L_103:
        /*0008*/ 	.byte	0x04, 0x17
        /*000a*/ 	.short	(.L_105 - .L_104)
.L_104:
        /*000c*/ 	.word	0x00000000
        /*0010*/ 	.short	0x0001
        /*0012*/ 	.short	0x0008
        /*0014*/ 	.byte	0x00, 0xf5, 0x21, 0x00


	//----- nvinfo : EIATTR_KPARAM_INFO
	.align		4
.L_105:
        /*0018*/ 	.byte	0x04, 0x17
        /*001a*/ 	.short	(.L_107 - .L_106)
.L_106:
        /*001c*/ 	.word	0x00000000
        /*0020*/ 	.short	0x0000
        /*0022*/ 	.short	0x0000
        /*0024*/ 	.byte	0x00, 0xf5, 0x21, 0x00


	//----- nvinfo : EIATTR_SPARSE_MMA_MASK
	.align		4
.L_107:
        /*0028*/ 	.byte	0x03, 0x50
        /*002a*/ 	.short	0x0000


	//----- nvinfo : EIATTR_MAXREG_COUNT
	.align		4
        /*002c*/ 	.byte	0x03, 0x1b
        /*002e*/ 	.short	0x00ff


	//----- nvinfo : EIATTR_NUM_BARRIERS
	.align		4
        /*0030*/ 	.byte	0x02, 0x4c
        /*0032*/ 	.byte	0x01
	.zero		1


	//----- nvinfo : EIATTR_MERCURY_ISA_VERSION
	.align		4
        /*0034*/ 	.byte	0x03, 0x5f
        /*0036*/ 	.short	0x0101


	//----- nvinfo : EIATTR_VRC_CTA_INIT_COUNT
	.align		4
        /*0038*/ 	.byte	0x02, 0x4a
	.zero		1
	.zero		1


	//----- nvinfo : EIATTR_EXIT_INSTR_OFFSETS
	.align		4
        /*003c*/ 	.byte	0x04, 0x1c
        /*003e*/ 	.short	(.L_109 - .L_108)


	//   ....[0]....
.L_108:
        /*0040*/ 	.word	0x00000150


	//   ....[1]....
        /*0044*/ 	.word	0x00000230


	//   ....[2]....
        /*0048*/ 	.word	0x00000280


	//----- nvinfo : EIATTR_CBANK_PARAM_SIZE
	.align		4
.L_109:
        /*004c*/ 	.byte	0x03, 0x19
        /*004e*/ 	.short	0x0010


	//----- nvinfo : EIATTR_PARAM_CBANK
	.align		4
        /*0050*/ 	.byte	0x04, 0x0a
        /*0052*/ 	.short	(.L_111 - .L_110)
	.align		4
.L_110:
        /*0054*/ 	.word	index@(.nv.constant0._Z7reduce6ILj8EEvPiS0_)
        /*0058*/ 	.short	0x0380
        /*005a*/ 	.short	0x0010


	//----- nvinfo : EIATTR_SW_WAR
	.align		4
.L_111:
        /*005c*/ 	.byte	0x04, 0x36
        /*005e*/ 	.short	(.L_113 - .L_112)
.L_112:
        /*0060*/ 	.word	0x00000008
.L_113:


//--------------------- .nv.info._Z7reduce6ILj16EEvPiS0_ --------------------------
	.section	.nv.info._Z7reduce6ILj16EEvPiS0_,"",@"SHT_CUDA_INFO"
	.sectionflags	@""
	.align	4


	//----- nvinfo : EIATTR_CUDA_API_VERSION
	.align		4
        /*0000*/ 	.byte	0x04, 0x37
        /*0002*/ 	.short	(.L_115 - .L_114)
.L_114:
        /*0004*/ 	.word	0x00000082


	//----- nvinfo : EIATTR_KPARAM_INFO
	.align		4
.L_115:
        /*0008*/ 	.byte	0x04, 0x17
        /*000a*/ 	.short	(.L_117 - .L_116)
.L_116:
        /*000c*/ 	.word	0x00000000
        /*0010*/ 	.short	0x0001
        /*0012*/ 	.short	0x0008
        /*0014*/ 	.byte	0x00, 0xf5, 0x21, 0x00


	//----- nvinfo : EIATTR_KPARAM_INFO
	.align		4
.L_117:
        /*0018*/ 	.byte	0x04, 0x17
        /*001a*/ 	.short	(.L_119 - .L_118)
.L_118:
        /*001c*/ 	.word	0x00000000
        /*0020*/ 	.short	0x0000
        /*0022*/ 	.short	0x0000
        /*0024*/ 	.byte	0x00, 0xf5, 0x21, 0x00


	//----- nvinfo : EIATTR_SPARSE_MMA_MASK
	.align		4
.L_119:
        /*0028*/ 	.byte	0x03, 0x50
        /*002a*/ 	.short	0x0000


	//----- nvinfo : EIATTR_MAXREG_COUNT
	.align		4
        /*002c*/ 	.byte	0x03, 0x1b
        /*002e*/ 	.short	0x00ff


	//----- nvinfo : EIATTR_NUM_BARRIERS
	.align		4
        /*0030*/ 	.byte	0x02, 0x4c
        /*0032*/ 	.byte	0x01
	.zero		1


	//----- nvinfo : EIATTR_MERCURY_ISA_VERSION
	.align		4
        /*0034*/ 	.byte	0x03, 0x5f
        /*0036*/ 	.short	0x0101


	//----- nvinfo : EIATTR_VRC_CTA_INIT_COUNT
	.align		4
        /*0038*/ 	.byte	0x02, 0x4a
	.zero		1
	.zero		1


	//----- nvinfo : EIATTR_EXIT_INSTR_OFFSETS
	.align		4
        /*003c*/ 	.byte	0x04, 0x1c
        /*003e*/ 	.short	(.L_121 - .L_120)


	//   ....[0]....
.L_120:
        /*0040*/ 	.word	0x00000150


	//   ....[1]....
        /*0044*/ 	.word	0x00000270


	//   ....[2]....
        /*0048*/ 	.word	0x000002c0


	//----- nvinfo : EIATTR_CBANK_PARAM_SIZE
	.align		4
.L_121:
        /*004c*/ 	.byte	0x03, 0x19
        /*004e*/ 	.short	0x0010


	//----- nvinfo : EIATTR_PARAM_CBANK
	.align		4
        /*0050*/ 	.byte	0x04, 0x0a
        /*0052*/ 	.short	(.L_123 - .L_122)
	.align		4
.L_122:
        /*0054*/ 	.word	index@(.nv.constant0._Z7reduce6ILj16EEvPiS0_)
        /*0058*/ 	.short	0x0380
        /*005a*/ 	.short	0x0010


	//----- nvinfo : EIATTR_SW_WAR
	.align		4
.L_123:
        /*005c*/ 	.byte	0x04, 0x36
        /*005e*/ 	.short	(.L_125 - .L_124)
.L_124:
        /*0060*/ 	.word	0x00000008
.L_125:


//--------------------- .nv.info._Z7reduce6ILj32EEvPiS0_ --------------------------
	.section	.nv.info._Z7reduce6ILj32EEvPiS0_,"",@"SHT_CUDA_INFO"
	.sectionflags	@""
	.align	4


	//----- nvinfo : EIATTR_CUDA_API_VERSION
	.align		4
        /*0000*/ 	.byte	0x04, 0x37
        /*0002*/ 	.short	(.L_127 - .L_126)
.L_126:
        /*0004*/ 	.word	0x00000082


	//----- nvinfo : EIATTR_KPARAM_INFO
	.align		4
.L_127:
        /*0008*/ 	.byte	0x04, 0x17
        /*000a*/ 	.short	(.L_129 - .L_128)
.L_128:
        /*000c*/ 	.word	0x00000000
        /*0010*/ 	.short	0x0001
        /*0012*/ 	.short	0x0008
        /*0014*/ 	.byte	0x00, 0xf5, 0x21, 0x00


	//----- nvinfo : EIATTR_KPARAM_INFO
	.align		4
.L_129:
        /*0018*/ 	.byte	0x04, 0x17
        /*001a*/ 	.short	(.L_131 - .L_130)
.L_130:
        /*001c*/ 	.word	0x00000000
        /*0020*/ 	.short	0x0000
        /*0022*/ 	.short	0x0000
        /*0024*/ 	.byte	0x00, 0xf5, 0x21, 0x00


	//----- nvinfo : EIATTR_SPARSE_MMA_MASK
	.align		4
.L_131:
        /*0028*/ 	.byte	0x03, 0x50
        /*002a*/ 	.short	0x0000


	//----- nvinfo : EIATTR_MAXREG_COUNT
	.align		4
        /*002c*/ 	.byte	0x03, 0x1b
        /*002e*/ 	.short	0x00ff


	//----- nvinfo : EIATTR_NUM_BARRIERS
	.align		4
        /*0030*/ 	.byte	0x02, 0x4c
        /*0032*/ 	.byte	0x01
	.zero		1


	//----- nvinfo : EIATTR_MERCURY_ISA_VERSION
	.align		4
        /*0034*/ 	.byte	0x03, 0x5f
        /*0036*/ 	.short	0x0101


	//----- nvinfo : EIATTR_VRC_CTA_INIT_COUNT
	.align		4
        /*0038*/ 	.byte	0x02, 0x4a
	.zero		1
	.zero		1


	//----- nvinfo : EIATTR_EXIT_INSTR_OFFSETS
	.align		4
        /*003c*/ 	.byte	0x04, 0x1c
        /*003e*/ 	.short	(.L_133 - .L_132)


	//   ....[0]....
.L_132:
        /*0040*/ 	.word	0x00000150


	//   ....[1]....
        /*0044*/ 	.word	0x000002b0


	//   ....[2]....
        /*0048*/ 	.word	0x00000300


	//----- nvinfo : EIATTR_CBANK_PARAM_SIZE
	.align		4
.L_133:
        /*004c*/ 	.byte	0x03, 0x19
        /*004e*/ 	.short	0x0010


	//----- nvinfo : EIATTR_PARAM_CBANK
	.align		4
        /*0050*/ 	.byte	0x04, 0x0a
        /*0052*/ 	.short	(.L_135 - .L_134)
	.align		4
.L_134:
        /*0054*/ 	.word	index@(.nv.constant0._Z7reduce6ILj32EEvPiS0_)
        /*0058*/ 	.short	0x0380
        /*005a*/ 	.short	0x0010


	//----- nvinfo : EIATTR_SW_WAR
	.align		4
.L_135:
        /*005c*/ 	.byte	0x04, 0x36
        /*005e*/ 	.short	(.L_137 - .L_136)
.L_136:
        /*0060*/ 	.word	0x00000008
.L_137:


//--------------------- .nv.info._Z7reduce6ILj64EEvPiS0_ --------------------------
	.section	.nv.info._Z7reduce6ILj64EEvPiS0_,"",@"SHT_CUDA_INFO"
	.sectionflags	@""
	.align	4


	//----- nvinfo : EIATTR_CUDA_API_VERSION
	.align		4
        /*0000*/ 	.byte	0x04, 0x37
        /*0002*/ 	.short	(.L_139 - .L_138)
.L_138:
        /*0004*/ 	.word	0x00000082


	//----- nvinfo : EIATTR_KPARAM_INFO
	.align		4
.L_139:
        /*0008*/ 	.byte	0x04, 0x17
        /*000a*/ 	.short	(.L_141 - .L_140)
.L_140:
        /*000c*/ 	.word	0x00000000
        /*0010*/ 	.short	0x0001
        /*0012*/ 	.short	0x0008
        /*0014*/ 	.byte	0x00, 0xf5, 0x21, 0x00


	//----- nvinfo : EIATTR_KPARAM_INFO
	.align		4
.L_141:
        /*0018*/ 	.byte	0x04, 0x17
        /*001a*/ 	.short	(.L_143 - .L_142)
.L_142:
        /*001c*/ 	.word	0x00000000
        /*0020*/ 	.short	0x0000
        /*0022*/ 	.short	0x0000
        /*0024*/ 	.byte	0x00, 0xf5, 0x21, 0x00


	//----- nvinfo : EIATTR_SPARSE_MMA_MASK
	.align		4
.L_143:
        /*0028*/ 	.byte	0x03, 0x50
        /*002a*/ 	.short	0x0000


	//----- nvinfo : EIATTR_MAXREG_COUNT
	.align		4
        /*002c*/ 	.byte	0x03, 0x1b
        /*002e*/ 	.short	0x00ff


	//----- nvinfo : EIATTR_NUM_BARRIERS
	.align		4
        /*0030*/ 	.byte	0x02, 0x4c
        /*0032*/ 	.byte	0x01
	.zero		1


	//----- nvinfo : EIATTR_MERCURY_ISA_VERSION
	.align		4
        /*0034*/ 	.byte	0x03, 0x5f
        /*0036*/ 	.short	0x0101


	//----- nvinfo : EIATTR_VRC_CTA_INIT_COUNT
	.align		4
        /*0038*/ 	.byte	0x02, 0x4a
	.zero		1
	.zero		1


	//----- nvinfo : EIATTR_EXIT_INSTR_OFFSETS
	.align		4
        /*003c*/ 	.byte	0x04, 0x1c
        /*003e*/ 	.short	(.L_145 - .L_144)


	//   ....[0]....
.L_144:
        /*0040*/ 	.word	0x00000150


	//   ....[1]....
        /*0044*/ 	.word	0x000002f0


	//   ....[2]....
        /*0048*/ 	.word	0x00000340


	//----- nvinfo : EIATTR_CBANK_PARAM_SIZE
	.align		4
.L_145:
        /*004c*/ 	.byte	0x03, 0x19
        /*004e*/ 	.short	0x0010


	//----- nvinfo : EIATTR_PARAM_CBANK
	.align		4
        /*0050*/ 	.byte	0x04, 0x0a
        /*0052*/ 	.short	(.L_147 - .L_146)
	.align		4
.L_146:
        /*0054*/ 	.word	index@(.nv.constant0._Z7reduce6ILj64EEvPiS0_)
        /*0058*/ 	.short	0x0380
        /*005a*/ 	.short	0x0010


	//----- nvinfo : EIATTR_SW_WAR
	.align		4
.L_147:
        /*005c*/ 	.byte	0x04, 0x36
        /*005e*/ 	.short	(.L_149 - .L_148)
.L_148:
        /*0060*/ 	.word	0x00000008
.L_149:


//--------------------- .nv.info._Z7reduce6ILj128EEvPiS0_ --------------------------
	.section	.nv.info._Z7reduce6ILj128EEvPiS0_,"",@"SHT_CUDA_INFO"
	.sectionflags	@""
	.align	4


	//----- nvinfo : EIATTR_CUDA_API_VERSION
	.align		4
        /*0000*/ 	.byte	0x04, 0x37
        /*0002*/ 	.short	(.L_151 - .L_150)
.L_150:
        /*0004*/ 	.word	0x00000082


	//----- nvinfo : EIATTR_KPARAM_INFO
	.align		4
.L_151:
        /*0008*/ 	.byte	0x04, 0x17
        /*000a*/ 	.short	(.L_153 - .L_152)
.L_152:
        /*000c*/ 	.word	0x00000000
        /*0010*/ 	.short	0x0001
        /*0012*/ 	.short	0x0008
        /*0014*/ 	.byte	0x00, 0xf5, 0x21, 0x00


	//----- nvinfo : EIATTR_KPARAM_INFO
	.align		4
.L_153:
        /*0018*/ 	.byte	0x04, 0x17
        /*001a*/ 	.short	(.L_155 - .L_154)
.L_154:
        /*001c*/ 	.word	0x00000000
        /*0020*/ 	.short	0x0000
        /*0022*/ 	.short	0x0000
        /*0024*/ 	.byte	0x00, 0xf5, 0x21, 0x00


	//----- nvinfo : EIATTR_SPARSE_MMA_MASK
	.align		4
.L_155:
        /*0028*/ 	.byte	0x03, 0x50
        /*002a*/ 	.short	0x0000


	//----- nvinfo : EIATTR_MAXREG_COUNT
	.align		4
        /*002c*/ 	.byte	0x03, 0x1b
        /*002e*/ 	.short	0x00ff


	//----- nvinfo : EIATTR_NUM_BARRIERS
	.align		4
        /*0030*/ 	.byte	0x02, 0x4c
        /*0032*/ 	.byte	0x01
	.zero		1


	//----- nvinfo : EIATTR_MERCURY_ISA_VERSION
	.align		4
        /*0034*/ 	.byte	0x03, 0x5f
        /*0036*/ 	.short	0x0101


	//----- nvinfo : EIATTR_VRC_CTA_INIT_COUNT
	.align		4
        /*0038*/ 	.byte	0x02, 0x4a
	.zero		1
	.zero		1


	//----- nvinfo : EIATTR_EXIT_INSTR_OFFSETS
	.align		4
        /*003c*/ 	.byte	0x04, 0x1c
        /*003e*/ 	.short	(.L_157 - .L_156)


	//   ....[0]....
.L_156:
        /*0040*/ 	.word	0x000001b0


	//   ....[1]....
        /*0044*/ 	.word	0x00000350


	//   ....[2]....
        /*0048*/ 	.word	0x000003a0


	//----- nvinfo : EIATTR_CBANK_PARAM_SIZE
	.align		4
.L_157:
        /*004c*/ 	.byte	0x03, 0x19
        /*004e*/ 	.short	0x0010


	//----- nvinfo : EIATTR_PARAM_CBANK
	.align		4
        /*0050*/ 	.byte	0x04, 0x0a
        /*0052*/ 	.short	(.L_159 - .L_158)
	.align		4
.L_158:
        /*0054*/ 	.word	index@(.nv.constant0._Z7reduce6ILj128EEvPiS0_)
        /*0058*/ 	.short	0x0380
        /*005a*/ 	.short	0x0010


	//----- nvinfo : EIATTR_SW_WAR
	.align		4
.L_159:
        /*005c*/ 	.byte	0x04, 0x36
        /*005e*/ 	.short	(.L_161 - .L_160)
.L_160:
        /*0060*/ 	.word	0x00000008
.L_161:


//--------------------- .nv.info._Z7reduce6ILj256EEvPiS0_ --------------------------
	.section	.nv.info._Z7reduce6ILj256EEvPiS0_,"",@"SHT_CUDA_INFO"
	.sectionflags	@""
	.align	4


	//----- nvinfo : EIATTR_CUDA_API_VERSION
	.align		4
        /*0000*/ 	.byte	0x04, 0x37
        /*0002*/ 	.short	(.L_163 - .L_162)
.L_162:
        /*0004*/ 	.word	0x00000082


	//----- nvinfo : EIATTR_KPARAM_INFO
	.align		4
.L_163:
        /*0008*/ 	.byte	0x04, 0x17
        /*000a*/ 	.short	(.L_165 - .L_164)
.L_164:
        /*000c*/ 	.word	0x00000000
        /*0010*/ 	.short	0x0001
        /*0012*/ 	.short	0x0008
        /*0014*/ 	.byte	0x00, 0xf5, 0x21, 0x00


	//----- nvinfo : EIATTR_KPARAM_INFO
	.align		4
.L_165:
        /*0018*/ 	.byte	0x04, 0x17
        /*001a*/ 	.short	(.L_167 - .L_166)
.L_166:
        /*001c*/ 	.word	0x00000000
        /*0020*/ 	.short	0x0000
        /*0022*/ 	.short	0x0000
        /*0024*/ 	.byte	0x00, 0xf5, 0x21, 0x00


	//----- nvinfo : EIATTR_SPARSE_MMA_MASK
	.align		4
.L_167:
        /*0028*/ 	.byte	0x03, 0x50
        /*002a*/ 	.short	0x0000


	//----- nvinfo : EIATTR_MAXREG_COUNT
	.align		4
        /*002c*/ 	.byte	0x03, 0x1b
        /*002e*/ 	.short	0x00ff


	//----- nvinfo : EIATTR_NUM_BARRIERS
	.align		4
        /*0030*/ 	.byte	0x02, 0x4c
        /*0032*/ 	.byte	0x01
	.zero		1


	//----- nvinfo : EIATTR_MERCURY_ISA_VERSION
	.align		4
        /*0034*/ 	.byte	0x03, 0x5f
        /*0036*/ 	.short	0x0101


	//----- nvinfo : EIATTR_VRC_CTA_INIT_COUNT
	.align		4
        /*0038*/ 	.byte	0x02, 0x4a
	.zero		1
	.zero		1


	//----- nvinfo : EIATTR_EXIT_INSTR_OFFSETS
	.align		4
        /*003c*/ 	.byte	0x04, 0x1c
        /*003e*/ 	.short	(.L_169 - .L_168)


	//   ....[0]....
.L_168:
        /*0040*/ 	.word	0x00000210


	//   ....[1]....
        /*0044*/ 	.word	0x000003b0


	//   ....[2]....
        /*0048*/ 	.word	0x00000400


	//----- nvinfo : EIATTR_CBANK_PARAM_SIZE
	.align		4
.L_169:
        /*004c*/ 	.byte	0x03, 0x19
        /*004e*/ 	.short	0x0010


	//----- nvinfo : EIATTR_PARAM_CBANK
	.align		4
        /*0050*/ 	.byte	0x04, 0x0a
        /*0052*/ 	.short	(.L_171 - .L_170)
	.align		4
.L_170:
        /*0054*/ 	.word	index@(.nv.constant0._Z7reduce6ILj256EEvPiS0_)
        /*0058*/ 	.short	0x0380
        /*005a*/ 	.short	0x0010


	//----- nvinfo : EIATTR_SW_WAR
	.align		4
.L_171:
        /*005c*/ 	.byte	0x04, 0x36
        /*005e*/ 	.short	(.L_173 - .L_172)
.L_172:
        /*0060*/ 	.word	0x00000008
.L_173:


//--------------------- .nv.info._Z7reduce6ILj512EEvPiS0_ --------------------------
	.section	.nv.info._Z7reduce6ILj512EEvPiS0_,"",@"SHT_CUDA_INFO"
	.sectionflags	@""
	.align	4


	//----- nvinfo : EIATTR_CUDA_API_VERSION
	.align		4
        /*0000*/ 	.byte	0x04, 0x37
        /*0002*/ 	.short	(.L_175 - .L_174)
.L_174:
        /*0004*/ 	.word	0x00000082


	//----- nvinfo : EIATTR_KPARAM_INFO
	.align		4
.L_175:
        /*0008*/ 	.byte	0x04, 0x17
        /*000a*/ 	.short	(.L_177 - .L_176)
.L_176:
        /*000c*/ 	.word	0x00000000
        /*0010*/ 	.short	0x0001
        /*0012*/ 	.short	0x0008
        /*0014*/ 	.byte	0x00, 0xf5, 0x21, 0x00


	//----- nvinfo : EIATTR_KPARAM_INFO
	.align		4
.L_177:
        /*0018*/ 	.byte	0x04, 0x17
        /*001a*/ 	.short	(.L_179 - .L_178)
.L_178:
        /*001c*/ 	.word	0x00000000
        /*0020*/ 	.short	0x0000
        /*0022*/ 	.short	0x0000
        /*0024*/ 	.byte	0x00, 0xf5, 0x21, 0x00


	//----- nvinfo : EIATTR_SPARSE_MMA_MASK
	.align		4
.L_179:
        /*0028*/ 	.byte	0x03, 0x50
        /*002a*/ 	.short	0x0000


	//----- nvinfo : EIATTR_MAXREG_COUNT
	.align		4
        /*002c*/ 	.byte	0x03, 0x1b
        /*002e*/ 	.short	0x00ff


	//----- nvinfo : EIATTR_NUM_BARRIERS
	.align		4
        /*0030*/ 	.byte	0x02, 0x4c
        /*0032*/ 	.byte	0x01
	.zero		1


	//----- nvinfo : EIATTR_MERCURY_ISA_VERSION
	.align		4
        /*0034*/ 	.byte	0x03, 0x5f
        /*0036*/ 	.short	0x0101


	//----- nvinfo : EIATTR_VRC_CTA_INIT_COUNT
	.align		4
        /*0038*/ 	.byte	0x02, 0x4a
	.zero		1
	.zero		1


	//----- nvinfo : EIATTR_EXIT_INSTR_OFFSETS
	.align		4
        /*003c*/ 	.byte	0x04, 0x1c
        /*003e*/ 	.short	(.L_181 - .L_180)


	//   ....[0]....
.L_180:
        /*0040*/ 	.word	0x00000270


	//   ....[1]....
        /*0044*/ 	.word	0x00000410


	//   ....[2]....
        /*0048*/ 	.word	0x00000460


	//----- nvinfo : EIATTR_CBANK_PARAM_SIZE
	.align		4
.L_181:
        /*004c*/ 	.byte	0x03, 0x19
        /*004e*/ 	.short	0x0010


	//----- nvinfo : EIATTR_PARAM_CBANK
	.align		4
        /*0050*/ 	.byte	0x04, 0x0a
        /*0052*/ 	.short	(.L_183 - .L_182)
	.align		4
.L_182:
        /*0054*/ 	.word	index@(.nv.constant0._Z7reduce6ILj512EEvPiS0_)
        /*0058*/ 	.short	0x0380
        /*005a*/ 	.short	0x0010


	//----- nvinfo : EIATTR_SW_WAR
	.align		4
.L_183:
        /*005c*/ 	.byte	0x04, 0x36
        /*005e*/ 	.short	(.L_185 - .L_184)
.L_184:
        /*0060*/ 	.word	0x00000008
.L_185:


//--------------------- .nv.info._Z7reduce6ILj1024EEvPiS0_ --------------------------
	.section	.nv.info._Z7reduce6ILj1024EEvPiS0_,"",@"SHT_CUDA_INFO"
	.sectionflags	@""
	.align	4


	//----- nvinfo : EIATTR_CUDA_API_VERSION
	.align		4
        /*0000*/ 	.byte	0x04, 0x37
        /*0002*/ 	.short	(.L_187 - .L_186)
.L_186:
        /*0004*/ 	.word	0x00000082


	//----- nvinfo : EIATTR_KPARAM_INFO
	.align		4
.L_187:
        /*0008*/ 	.byte	0x04, 0x17
        /*000a*/ 	.short	(.L_189 - .L_188)
.L_188:
        /*000c*/ 	.word	0x00000000
        /*0010*/ 	.short	0x0001
        /*0012*/ 	.short	0x0008
        /*0014*/ 	.byte	0x00, 0xf5, 0x21, 0x00


	//----- nvinfo : EIATTR_KPARAM_INFO
	.align		4
.L_189:
        /*0018*/ 	.byte	0x04, 0x17
        /*001a*/ 	.short	(.L_191 - .L_190)
.L_190:
        /*001c*/ 	.word	0x00000000
        /*0020*/ 	.short	0x0000
        /*0022*/ 	.short	0x0000
        /*0024*/ 	.byte	0x00, 0xf5, 0x21, 0x00


	//----- nvinfo : EIATTR_SPARSE_MMA_MASK
	.align		4
.L_191:
        /*0028*/ 	.byte	0x03, 0x50
        /*002a*/ 	.short	0x0000


	//----- nvinfo : EIATTR_MAXREG_COUNT
	.align		4
        /*002c*/ 	.byte	0x03, 0x1b
        /*002e*/ 	.short	0x00ff


	//----- nvinfo : EIATTR_NUM_BARRIERS
	.align		4
        /*0030*/ 	.byte	0x02, 0x4c
        /*0032*/ 	.byte	0x01
	.zero		1


	//----- nvinfo : EIATTR_MERCURY_ISA_VERSION
	.align		4
        /*0034*/ 	.byte	0x03, 0x5f
        /*0036*/ 	.short	0x0101


	//----- nvinfo : EIATTR_VRC_CTA_INIT_COUNT
	.align		4
        /*0038*/ 	.byte	0x02, 0x4a
	.zero		1
	.zero		1


	//----- nvinfo : EIATTR_EXIT_INSTR_OFFSETS
	.align		4
        /*003c*/ 	.byte	0x04, 0x1c
        /*003e*/ 	.short	(.L_193 - .L_192)


	//   ....[0]....
.L_192:
        /*0040*/ 	.word	0x000002d0


	//   ....[1]....
        /*0044*/ 	.word	0x00000470


	//   ....[2]....
        /*0048*/ 	.word	0x000004c0


	//----- nvinfo : EIATTR_CBANK_PARAM_SIZE
	.align		4
.L_193:
        /*004c*/ 	.byte	0x03, 0x19
        /*004e*/ 	.short	0x0010


	//----- nvinfo : EIATTR_PARAM_CBANK
	.align		4
        /*0050*/ 	.byte	0x04, 0x0a
        /*0052*/ 	.short	(.L_195 - .L_194)
	.align		4
.L_194:
        /*0054*/ 	.word	index@(.nv.constant0._Z7reduce6ILj1024EEvPiS0_)
        /*0058*/ 	.short	0x0380
        /*005a*/ 	.short	0x0010


	//----- nvinfo : EIATTR_SW_WAR
	.align		4
.L_195:
        /*005c*/ 	.byte	0x04, 0x36
        /*005e*/ 	.short	(.L_197 - .L_196)
.L_196:
        /*0060*/ 	.word	0x00000008
.L_197:


//--------------------- .nv.callgraph             --------------------------
	.section	.nv.callgraph,"",@"SHT_CUDA_CALLGRAPH"
	.align	4
	.sectionentsize	8
	.align		4
        /*0000*/ 	.word	0x00000000
	.align		4
        /*0004*/ 	.word	0xffffffff
	.align		4
        /*0008*/ 	.word	0x00000000
	.align		4
        /*000c*/ 	.word	0xfffffffe
	.align		4
        /*0010*/ 	.word	0x00000000
	.align		4
        /*0014*/ 	.word	0xfffffffd
	.align		4
        /*0018*/ 	.word	0x00000000
	.align		4
        /*001c*/ 	.word	0xfffffffc


//--------------------- .text._Z7reduce6ILj1EEvPiS0_ --------------------------
	.section	.text._Z7reduce6ILj1EEvPiS0_,"ax",@progbits
	.align	128
        .global         _Z7reduce6ILj1EEvPiS0_
        .type           _Z7reduce6ILj1EEvPiS0_,@function
        .size           _Z7reduce6ILj1EEvPiS0_,(.L_x_11 - _Z7reduce6ILj1EEvPiS0_)
        .other          _Z7reduce6ILj1EEvPiS0_,@"STO_CUDA_ENTRY STV_DEFAULT"
_Z7reduce6ILj1EEvPiS0_:
.text._Z7reduce6ILj1EEvPiS0_:
[----:B------:R-:W-:Y:S01]  /*0000*/  LDC R1, c[0x0][0x37c] ;  /* 0x0000df00ff017b82 */ /* 0x000fe20000000800 */
[----:B------:R-:W0:Y:S01]  /*0010*/  S2R R11, SR_CTAID.X ;  /* 0x00000000000b7919 */ /* 0x000e220000002500 */
[----:B------:R-:W0:Y:S06]  /*0020*/  LDCU UR4, c[0x0][0x360] ;  /* 0x00006c00ff0477ac */ /* 0x000e2c0008000800 */
[----:B------:R-:W1:Y:S01]  /*0030*/  LDC.64 R4, c[0x0][0x380] ;  /* 0x0000e000ff047b82 */ /* 0x000e620000000a00 */
[----:B------:R-:W2:Y:S01]  /*0040*/  S2R R9, SR_TID.X ;  /* 0x0000000000097919 */ /* 0x000ea20000002100 */
[----:B------:R-:W3:Y:S01]  /*0050*/  LDCU.64 UR6, c[0x0][0x358] ;  /* 0x00006b00ff0677ac */ /* 0x000ee20008000a00 */
[----:B0-----:R-:W-:-:S05]  /*0060*/  IMAD R0, R11, UR4, RZ ;  /* 0x000000040b007c24 */ /* 0x001fca000f8e02ff */
[----:B--2---:R-:W-:-:S04]  /*0070*/  LEA R3, R0, R9, 0x1 ;  /* 0x0000000900037211 */ /* 0x004fc800078e08ff */
[C---:B------:R-:W-:Y:S01]  /*0080*/  IADD3 R7, PT, PT, R3.reuse, UR4, RZ ;  /* 0x0000000403077c10 */ /* 0x040fe2000fffe0ff */
[----:B-1----:R-:W-:-:S04]  /*0090*/  IMAD.WIDE.U32 R2, R3, 0x4, R4 ;  /* 0x0000000403027825 */ /* 0x002fc800078e0004 */
[----:B------:R-:W-:Y:S02]  /*00a0*/  IMAD.WIDE.U32 R4, R7, 0x4, R4 ;  /* 0x0000000407047825 */ /* 0x000fe400078e0004 */
[----:B---3--:R-:W2:Y:S04]  /*00b0*/  LDG.E R2, desc[UR6][R2.64] ;  /* 0x0000000602027981 */ /* 0x008ea8000c1e1900 */
[----:B------:R-:W2:Y:S01]  /*00c0*/  LDG.E R5, desc[UR6][R4.64] ;  /* 0x0000000604057981 */ /* 0x000ea2000c1e1900 */
[----:B------:R-:W0:Y:S01]  /*00d0*/  S2UR UR5, SR_CgaCtaId ;  /* 0x00000000000579c3 */ /* 0x000e220000008800 */
[----:B------:R-:W-:Y:S01]  /*00e0*/  UMOV UR4, 0x400 ;  /* 0x0000040000047882 */ /* 0x000fe20000000000 */
[----:B------:R-:W-:Y:S01]  /*00f0*/  ISETP.NE.AND P0, PT, R9, RZ, PT ;  /* 0x000000ff0900720c */ /* 0x000fe20003f05270 */
[----:B0-----:R-:W-:-:S06]  /*0100*/  ULEA UR4, UR5, UR4, 0x18 ;  /* 0x0000000405047291 */ /* 0x001fcc000f8ec0ff */
[----:B------:R-:W-:Y:S02]  /*0110*/  LEA R7, R9, UR4, 0x2 ;  /* 0x0000000409077c11 */ /* 0x000fe4000f8e10ff */
[----:B--2---:R-:W-:-:S05]  /*0120*/  IADD3 R0, PT, PT, R2, R5, RZ ;  /* 0x0000000502007210 */ /* 0x004fca0007ffe0ff */
[----:B------:R0:W-:Y:S01]  /*0130*/  STS [R7], R0 ;  /* 0x0000000007007388 */ /* 0x0001e20000000800 */
[----:B------:R-:W-:Y:S06]  /*0140*/  BAR.SYNC.DEFER_BLOCKING 0x0 ;  /* 0x0000000000007b1d */ /* 0x000fec0000010000 */
[----:B------:R-:W-:Y:S05]  /*0150*/  @P0 EXIT ;  /* 0x000000000000094d */ /* 0x000fea0003800000 */
[----:B------:R-:W1:Y:S01]  /*0160*/  LDS R5, [UR4] ;  /* 0x00000004ff057984 */ /* 0x000e620008000800 */
[----:B------:R-:W2:Y:S02]  /*0170*/  LDC.64 R2, c[0x0][0x388] ;  /* 0x0000e200ff027b82 */ /* 0x000ea40000000a00 */
[----:B--2---:R-:W-:-:S05]  /*0180*/  IMAD.WIDE.U32 R2, R11, 0x4, R2 ;  /* 0x000000040b027825 */ /* 0x004fca00078e0002 */
[----:B-1----:R-:W-:Y:S01]  /*0190*/  STG.E desc[UR6][R2.64], R5 ;  /* 0x0000000502007986 */ /* 0x002fe2000c101906 */
[----:B------:R-:W-:Y:S05]  /*01a0*/  EXIT ;  /* 0x000000000000794d */ /* 0x000fea0003800000 */
.L_x_0:
[----:B------:R-:W-:-:S00]  /*01b0*/  BRA `(.L_x_0) ;  /* 0xfffffffc00fc7947 */ /* 0x000fc0000383ffff */
[----:B------:R-:W-:-:S00]  /*01c0*/  NOP ;  /* 0x0000000000007918 */ /* 0x000fc00000000000 */
        /* <DEDUP_REMOVED lines=11> */
.L_x_11:


//--------------------- .text._Z7reduce6ILj2EEvPiS0_ --------------------------
	.section	.text._Z7reduce6ILj2EEvPiS0_,"ax",@progbits
	.align	128
        .global         _Z7reduce6ILj2EEvPiS0_
        .type           _Z7reduce6ILj2EEvPiS0_,@function
        .size           _Z7reduce6ILj2EEvPiS0_,(.L_x_12 - _Z7reduce6ILj2EEvPiS0_)
        .other          _Z7reduce6ILj2EEvPiS0_,@"STO_CUDA_ENTRY STV_DEFAULT"
_Z7reduce6ILj2EEvPiS0_:
.text._Z7reduce6ILj2EEvPiS0_:
        /* <DEDUP_REMOVED lines=15> */
[----:B------:R-:W-:Y:S01]  /*00f0*/  ISETP.GT.U32.AND P0, PT, R9, 0x1f, PT ;  /* 0x0000001f0900780c */ /* 0x000fe20003f04070 */
[----:B0-----:R-:W-:-:S06]  /*0100*/  ULEA UR4, UR5, UR4, 0x18 ;  /* 0x0000000405047291 */ /* 0x001fcc000f8ec0ff */
[----:B------:R-:W-:Y:S02]  /*0110*/  LEA R7, R9, UR4, 0x2 ;  /* 0x0000000409077c11 */ /* 0x000fe4000f8e10ff */
[----:B--2---:R-:W-:-:S05]  /*0120*/  IADD3 R0, PT, PT, R2, R5, RZ ;  /* 0x0000000502007210 */ /* 0x004fca0007ffe0ff */
[----:B------:R0:W-:Y:S01]  /*0130*/  STS [R7], R0 ;  /* 0x0000000007007388 */ /* 0x0001e20000000800 */
[----:B------:R-:W-:Y:S06]  /*0140*/  BAR.SYNC.DEFER_BLOCKING 0x0 ;  /* 0x0000000000007b1d */ /* 0x000fec0000010000 */
[----:B------:R-:W-:Y:S05]  /*0150*/  @P0 EXIT ;  /* 0x000000000000094d */ /* 0x000fea0003800000 */
[----:B0-----:R-:W-:Y:S01]  /*0160*/  LDS R0, [R7+0x4] ;  /* 0x0000040007007984 */ /* 0x001fe20000000800 */
[----:B------:R-:W-:-:S03]  /*0170*/  ISETP.NE.AND P0, PT, R9, RZ, PT ;  /* 0x000000ff0900720c */ /* 0x000fc60003f05270 */
[----:B------:R-:W0:Y:S02]  /*0180*/  LDS R3, [R7] ;  /* 0x0000000007037984 */ /* 0x000e240000000800 */
[----:B0-----:R-:W-:-:S05]  /*0190*/  IADD3 R0, PT, PT, R0, R3, RZ ;  /* 0x0000000300007210 */ /* 0x001fca0007ffe0ff */
[----:B------:R0:W-:Y:S03]  /*01a0*/  STS [R7], R0 ;  /* 0x0000000007007388 */ /* 0x0001e60000000800 */
[----:B------:R-:W-:Y:S05]  /*01b0*/  @P0 EXIT ;  /* 0x000000000000094d */ /* 0x000fea0003800000 */
[----:B------:R-:W1:Y:S01]  /*01c0*/  LDS R5, [UR4] ;  /* 0x00000004ff057984 */ /* 0x000e620008000800 */
[----:B------:R-:W2:Y:S02]  /*01d0*/  LDC.64 R2, c[0x0][0x388] ;  /* 0x0000e200ff027b82 */ /* 0x000ea40000000a00 */
[----:B--2---:R-:W-:-:S05]  /*01e0*/  IMAD.WIDE.U32 R2, R11, 0x4, R2 ;  /* 0x000000040b027825 */ /* 0x004fca00078e0002 */
[----:B-1----:R-:W-:Y:S01]  /*01f0*/  STG.E desc[UR6][R2.64], R5 ;  /* 0x0000000502007986 */ /* 0x002fe2000c101906 */
[----:B------:R-:W-:Y:S05]  /*0200*/  EXIT ;  /* 0x000000000000794d */ /* 0x000fea0003800000 */
.L_x_1:
        /* <DEDUP_REMOVED lines=15> */
.L_x_12:


//--------------------- .text._Z7reduce6ILj4EEvPiS0_ --------------------------
	.section	.text._Z7reduce6ILj4EEvPiS0_,"ax",@progbits
	.align	128
        .global         _Z7reduce6ILj4EEvPiS0_
        .type           _Z7reduce6ILj4EEvPiS0_,@function
        .size           _Z7reduce6ILj4EEvPiS0_,(.L_x_13 - _Z7reduce6ILj4EEvPiS0_)
        .other          _Z7reduce6ILj4EEvPiS0_,@"STO_CUDA_ENTRY STV_DEFAULT"
_Z7reduce6ILj4EEvPiS0_:
.text._Z7reduce6ILj4EEvPiS0_:
        /* <DEDUP_REMOVED lines=17> */
[----:B------:R-:W-:Y:S01]  /*0110*/  LEA R7, R9, UR4, 0x2 ;  /* 0x0000000409077c11 */ /* 0x000fe2000f8e10ff */
[----:B--2---:R-:W-:-:S05]  /*0120*/  IMAD.IADD R0, R2, 0x1, R5 ;  /* 0x0000000102007824 */ /* 0x004fca00078e0205 */
[----:B------:R0:W-:Y:S01]  /*0130*/  STS [R7], R0 ;  /* 0x0000000007007388 */ /* 0x0001e20000000800 */
[----:B------:R-:W-:Y:S06]  /*0140*/  BAR.SYNC.DEFER_BLOCKING 0x0 ;  /* 0x0000000000007b1d */ /* 0x000fec0000010000 */
[----:B------:R-:W-:Y:S05]  /*0150*/  @P0 EXIT ;  /* 0x000000000000094d */ /* 0x000fea0003800000 */
[----:B0-----:R-:W-:Y:S01]  /*0160*/  LDS R0, [R7+0x8] ;  /* 0x0000080007007984 */ /* 0x001fe20000000800 */
[----:B------:R-:W-:-:S03]  /*0170*/  ISETP.NE.AND P0, PT, R9, RZ, PT ;  /* 0x000000ff0900720c */ /* 0x000fc60003f05270 */
[----:B------:R-:W0:Y:S02]  /*0180*/  LDS R3, [R7] ;  /* 0x0000000007037984 */ /* 0x000e240000000800 */
[----:B0-----:R-:W-:-:S05]  /*0190*/  IADD3 R0, PT, PT, R0, R3, RZ ;  /* 0x0000000300007210 */ /* 0x001fca0007ffe0ff */
[----:B------:R-:W-:Y:S04]  /*01a0*/  STS [R7], R0 ;  /* 0x0000000007007388 */ /* 0x000fe80000000800 */
[----:B------:R-:W-:Y:S04]  /*01b0*/  LDS R2, [R7+0x4] ;  /* 0x0000040007027984 */ /* 0x000fe80000000800 */
[----:B------:R-:W0:Y:S02]  /*01c0*/  LDS R3, [R7] ;  /* 0x0000000007037984 */ /* 0x000e240000000800 */
[----:B0-----:R-:W-:-:S05]  /*01d0*/  IMAD.IADD R2, R2, 0x1, R3 ;  /* 0x0000000102027824 */ /* 0x001fca00078e0203 */
[----:B------:R0:W-:Y:S01]  /*01e0*/  STS [R7], R2 ;  /* 0x0000000207007388 */ /* 0x0001e20000000800 */
[----:B------:R-:W-:Y:S05]  /*01f0*/  @P0 EXIT ;  /* 0x000000000000094d */ /* 0x000fea0003800000 */
[----:B------:R-:W1:Y:S01]  /*0200*/  LDS R5, [UR4] ;  /* 0x00000004ff057984 */ /* 0x000e620008000800 */
[----:B0-----:R-:W0:Y:S02]  /*0210*/  LDC.64 R2, c[0x0][0x388] ;  /* 0x0000e200ff027b82 */ /* 0x001e240000000a00 */
[----:B0-----:R-:W-:-:S05]  /*0220*/  IMAD.WIDE.U32 R2, R11, 0x4, R2 ;  /* 0x000000040b027825 */ /* 0x001fca00078e0002 */
[----:B-1----:R-:W-:Y:S01]  /*0230*/  STG.E desc[UR6][R2.64], R5 ;  /* 0x0000000502007986 */ /* 0x002fe2000c101906 */
[----:B------:R-:W-:Y:S05]  /*0240*/  EXIT ;  /* 0x000000000000794d */ /* 0x000fea0003800000 */
.L_x_2:
        /* <DEDUP_REMOVED lines=11> */
.L_x_13:


//--------------------- .text._Z7reduce6ILj8EEvPiS0_ --------------------------
	.section	.text._Z7reduce6ILj8EEvPiS0_,"ax",@progbits
	.align	128
        .global         _Z7reduce6ILj8EEvPiS0_
        .type           _Z7reduce6ILj8EEvPiS0_,@function
        .size           _Z7reduce6ILj8EEvPiS0_,(.L_x_14 - _Z7reduce6ILj8EEvPiS0_)
        .other          _Z7reduce6ILj8EEvPiS0_,@"STO_CUDA_ENTRY STV_DEFAULT"
_Z7reduce6ILj8EEvPiS0_:
.text._Z7reduce6ILj8EEvPiS0_:
        /* <DEDUP_REMOVED lines=25> */
[----:B0-----:R-:W-:-:S05]  /*0190*/  IMAD.IADD R0, R0, 0x1, R3 ;  /* 0x0000000100007824 */ /* 0x001fca00078e0203 */
[----:B------:R-:W-:Y:S04]  /*01a0*/  STS [R7], R0 ;  /* 0x0000000007007388 */ /* 0x000fe80000000800 */
[----:B------:R-:W-:Y:S04]  /*01b0*/  LDS R2, [R7+0x8] ;  /* 0x0000080007027984 */ /* 0x000fe80000000800 */
        /* <DEDUP_REMOVED lines=9> */
[----:B------:R-:W2:Y:S02]  /*0250*/  LDC.64 R2, c[0x0][0x388] ;  /* 0x0000e200ff027b82 */ /* 0x000ea40000000a00 */
[----:B--2---:R-:W-:-:S05]  /*0260*/  IMAD.WIDE.U32 R2, R11, 0x4, R2 ;  /* 0x000000040b027825 */ /* 0x004fca00078e0002 */
[----:B-1----:R-:W-:Y:S01]  /*0270*/  STG.E desc[UR6][R2.64], R5 ;  /* 0x0000000502007986 */ /* 0x002fe2000c101906 */
[----:B------:R-:W-:Y:S05]  /*0280*/  EXIT ;  /* 0x000000000000794d */ /* 0x000fea0003800000 */
.L_x_3:
        /* <DEDUP_REMOVED lines=15> */
.L_x_14:


//--------------------- .text._Z7reduce6ILj16EEvPiS0_ --------------------------
	.section	.text._Z7reduce6ILj16EEvPiS0_,"ax",@progbits
	.align	128
        .global         _Z7reduce6ILj16EEvPiS0_
        .type           _Z7reduce6ILj16EEvPiS0_,@function
        .size           _Z7reduce6ILj16EEvPiS0_,(.L_x_15 - _Z7reduce6ILj16EEvPiS0_)
        .other          _Z7reduce6ILj16EEvPiS0_,@"STO_CUDA_ENTRY STV_DEFAULT"
_Z7reduce6ILj16EEvPiS0_:
.text._Z7reduce6ILj16EEvPiS0_:
        /* <DEDUP_REMOVED lines=22> */
[----:B------:R-:W-:Y:S01]  /*0160*/  LDS R2, [R7+0x20] ;  /* 0x0000200007027984 */ /* 0x000fe20000000800 */
[----:B------:R-:W-:-:S03]  /*0170*/  ISETP.NE.AND P0, PT, R9, RZ, PT ;  /* 0x000000ff0900720c */ /* 0x000fc60003f05270 */
[----:B------:R-:W1:Y:S02]  /*0180*/  LDS R3, [R7] ;  /* 0x0000000007037984 */ /* 0x000e640000000800 */
[----:B-1----:R-:W-:-:S05]  /*0190*/  IADD3 R2, PT, PT, R2, R3, RZ ;  /* 0x0000000302027210 */ /* 0x002fca0007ffe0ff */
[----:B------:R-:W-:Y:S04]  /*01a0*/  STS [R7], R2 ;  /* 0x0000000207007388 */ /* 0x000fe80000000800 */
[----:B------:R-:W-:Y:S04]  /*01b0*/  LDS R3, [R7+0x10] ;  /* 0x0000100007037984 */ /* 0x000fe80000000800 */
[----:B------:R-:W1:Y:S02]  /*01c0*/  LDS R4, [R7] ;  /* 0x0000000007047984 */ /* 0x000e640000000800 */
[----:B-1----:R-:W-:-:S05]  /*01d0*/  IMAD.IADD R4, R3, 0x1, R4 ;  /* 0x0000000103047824 */ /* 0x002fca00078e0204 */
[----:B------:R-:W-:Y:S04]  /*01e0*/  STS [R7], R4 ;  /* 0x0000000407007388 */ /* 0x000fe80000000800 */
[----:B------:R-:W-:Y:S04]  /*01f0*/  LDS R3, [R7+0x8] ;  /* 0x0000080007037984 */ /* 0x000fe80000000800 */
[----:B0-----:R-:W0:Y:S02]  /*0200*/  LDS R6, [R7] ;  /* 0x0000000007067984 */ /* 0x001e240000000800 */
        /* <DEDUP_REMOVED lines=12> */
.L_x_4:
        /* <DEDUP_REMOVED lines=11> */
.L_x_15:


//--------------------- .text._Z7reduce6ILj32EEvPiS0_ --------------------------
	.section	.text._Z7reduce6ILj32EEvPiS0_,"ax",@progbits
	.align	128
        .global         _Z7reduce6ILj32EEvPiS0_
        .type           _Z7reduce6ILj32EEvPiS0_,@function
        .size           _Z7reduce6ILj32EEvPiS0_,(.L_x_16 - _Z7reduce6ILj32EEvPiS0_)
        .other          _Z7reduce6ILj32EEvPiS0_,@"STO_CUDA_ENTRY STV_DEFAULT"
_Z7reduce6ILj32EEvPiS0_:
.text._Z7reduce6ILj32EEvPiS0_:
[----:B------:R-:W-:Y:S01]  /*0000*/  LDC R1, c[0x0][0x37c] ;  /* 0x0000df00ff017b82 */ /* 0x000fe20000000800 */
[----:B------:R-:W0:Y:S01]  /*0010*/  S2R R0, SR_CTAID.X ;  /* 0x0000000000007919 */ /* 0x000e220000002500 */
[----:B------:R-:W0:Y:S06]  /*0020*/  LDCU UR4, c[0x0][0x360] ;  /* 0x00006c00ff0477ac */ /* 0x000e2c0008000800 */
[----:B------:R-:W1:Y:S01]  /*0030*/  LDC.64 R4, c[0x0][0x380] ;  /* 0x0000e000ff047b82 */ /* 0x000e620000000a00 */
[----:B------:R-:W2:Y:S01]  /*0040*/  S2R R9, SR_TID.X ;  /* 0x0000000000097919 */ /* 0x000ea20000002100 */
[----:B------:R-:W3:Y:S01]  /*0050*/  LDCU.64 UR6, c[0x0][0x358] ;  /* 0x00006b00ff0677ac */ /* 0x000ee20008000a00 */
[----:B0-----:R-:W-:-:S05]  /*0060*/  IMAD R2, R0, UR4, RZ ;  /* 0x0000000400027c24 */ /* 0x001fca000f8e02ff */
[----:B--2---:R-:W-:-:S05]  /*0070*/  LEA R3, R2, R9, 0x1 ;  /* 0x0000000902037211 */ /* 0x004fca00078e08ff */
[C---:B------:R-:W-:Y:S02]  /*0080*/  VIADD R7, R3.reuse, UR4 ;  /* 0x0000000403077c36 */ /* 0x040fe40008000000 */
        /* <DEDUP_REMOVED lines=13> */
[----:B------:R-:W-:Y:S01]  /*0160*/  LDS R2, [R7+0x40] ;  /* 0x0000400007027984 */ /* 0x000fe20000000800 */
[----:B------:R-:W-:-:S03]  /*0170*/  ISETP.NE.AND P0, PT, R9, RZ, PT ;  /* 0x000000ff0900720c */ /* 0x000fc60003f05270 */
[----:B------:R-:W1:Y:S02]  /*0180*/  LDS R3, [R7] ;  /* 0x0000000007037984 */ /* 0x000e640000000800 */
[----:B-1----:R-:W-:-:S05]  /*0190*/  IMAD.IADD R2, R2, 0x1, R3 ;  /* 0x0000000102027824 */ /* 0x002fca00078e0203 */
[----:B------:R-:W-:Y:S04]  /*01a0*/  STS [R7], R2 ;  /* 0x0000000207007388 */ /* 0x000fe80000000800 */
[----:B------:R-:W-:Y:S04]  /*01b0*/  LDS R3, [R7+0x20] ;  /* 0x0000200007037984 */ /* 0x000fe80000000800 */
[----:B------:R-:W1:Y:S02]  /*01c0*/  LDS R4, [R7] ;  /* 0x0000000007047984 */ /* 0x000e640000000800 */
[----:B-1----:R-:W-:-:S05]  /*01d0*/  IADD3 R4, PT, PT, R3, R4, RZ ;  /* 0x0000000403047210 */ /* 0x002fca0007ffe0ff */
[----:B------:R-:W-:Y:S04]  /*01e0*/  STS [R7], R4 ;  /* 0x0000000407007388 */ /* 0x000fe80000000800 */
[----:B------:R-:W-:Y:S04]  /*01f0*/  LDS R3, [R7+0x10] ;  /* 0x0000100007037984 */ /* 0x000fe80000000800 */
[----:B0-----:R-:W0:Y:S02]  /*0200*/  LDS R6, [R7] ;  /* 0x0000000007067984 */ /* 0x001e240000000800 */
        /* <DEDUP_REMOVED lines=8> */
[----:B0-----:R-:W-:-:S05]  /*0290*/  IADD3 R2, PT, PT, R2, R3, RZ ;  /* 0x0000000302027210 */ /* 0x001fca0007ffe0ff */
[----:B------:R0:W-:Y:S01]  /*02a0*/  STS [R7], R2 ;  /* 0x0000000207007388 */ /* 0x0001e20000000800 */
[----:B------:R-:W-:Y:S05]  /*02b0*/  @P0 EXIT ;  /* 0x000000000000094d */ /* 0x000fea0003800000 */
[----:B------:R-:W1:Y:S01]  /*02c0*/  LDS R5, [UR4] ;  /* 0x00000004ff057984 */ /* 0x000e620008000800 */
[----:B0-----:R-:W0:Y:S02]  /*02d0*/  LDC.64 R2, c[0x0][0x388] ;  /* 0x0000e200ff027b82 */ /* 0x001e240000000a00 */
[----:B0-----:R-:W-:-:S05]  /*02e0*/  IMAD.WIDE.U32 R2, R0, 0x4, R2 ;  /* 0x0000000400027825 */ /* 0x001fca00078e0002 */
[----:B-1----:R-:W-:Y:S01]  /*02f0*/  STG.E desc[UR6][R2.64], R5 ;  /* 0x0000000502007986 */ /* 0x002fe2000c101906 */
[----:B------:R-:W-:Y:S05]  /*0300*/  EXIT ;  /* 0x000000000000794d */ /* 0x000fea0003800000 */
.L_x_5:
        /* <DEDUP_REMOVED lines=15> */
.L_x_16:


//--------------------- .text._Z7reduce6ILj64EEvPiS0_ --------------------------
	.section	.text._Z7reduce6ILj64EEvPiS0_,"ax",@progbits
	.align	128
        .global         _Z7reduce6ILj64EEvPiS0_
        .type           _Z7reduce6ILj64EEvPiS0_,@function
        .size           _Z7reduce6ILj64EEvPiS0_,(.L_x_17 - _Z7reduce6ILj64EEvPiS0_)
        .other          _Z7reduce6ILj64EEvPiS0_,@"STO_CUDA_ENTRY STV_DEFAULT"
_Z7reduce6ILj64EEvPiS0_:
.text._Z7reduce6ILj64EEvPiS0_:
        /* <DEDUP_REMOVED lines=48> */
[----:B0-----:R-:W0:Y:S01]  /*0300*/  LDS R5, [UR4] ;  /* 0x00000004ff057984 */ /* 0x001e220008000800 */
[----:B------:R-:W1:Y:S02]  /*0310*/  LDC.64 R2, c[0x0][0x388] ;  /* 0x0000e200ff027b82 */ /* 0x000e640000000a00 */
[----:B-1----:R-:W-:-:S05]  /*0320*/  IMAD.WIDE.U32 R2, R0, 0x4, R2 ;  /* 0x0000000400027825 */ /* 0x002fca00078e0002 */
[----:B0-----:R-:W-:Y:S01]  /*0330*/  STG.E desc[UR6][R2.64], R5 ;  /* 0x0000000502007986 */ /* 0x001fe2000c101906 */
[----:B------:R-:W-:Y:S05]  /*0340*/  EXIT ;  /* 0x000000000000794d */ /* 0x000fea0003800000 */
.L_x_6:
        /* <DEDUP_REMOVED lines=11> */
.L_x_17:


//--------------------- .text._Z7reduce6ILj128EEvPiS0_ --------------------------
	.section	.text._Z7reduce6ILj128EEvPiS0_,"ax",@progbits
	.align	128
        .global         _Z7reduce6ILj128EEvPiS0_
        .type           _Z7reduce6ILj128EEvPiS0_,@function
        .size           _Z7reduce6ILj128EEvPiS0_,(.L_x_18 - _Z7reduce6ILj128EEvPiS0_)
        .other          _Z7reduce6ILj128EEvPiS0_,@"STO_CUDA_ENTRY STV_DEFAULT"
_Z7reduce6ILj128EEvPiS0_:
.text._Z7reduce6ILj128EEvPiS0_:
[----:B------:R-:W-:Y:S01]  /*0000*/  LDC R1, c[0x0][0x37c] ;  /* 0x0000df00ff017b82 */ /* 0x000fe20000000800 */
[----:B------:R-:W0:Y:S01]  /*0010*/  S2R R0, SR_CTAID.X ;  /* 0x0000000000007919 */ /* 0x000e220000002500 */
[----:B------:R-:W0:Y:S06]  /*0020*/  LDCU UR4, c[0x0][0x360] ;  /* 0x00006c00ff0477ac */ /* 0x000e2c0008000800 */
[----:B------:R-:W1:Y:S01]  /*0030*/  LDC.64 R6, c[0x0][0x380] ;  /* 0x0000e000ff067b82 */ /* 0x000e620000000a00 */
[----:B------:R-:W2:Y:S01]  /*0040*/  S2R R2, SR_TID.X ;  /* 0x0000000000027919 */ /* 0x000ea20000002100 */
[----:B------:R-:W3:Y:S01]  /*0050*/  LDCU.64 UR6, c[0x0][0x358] ;  /* 0x00006b00ff0677ac */ /* 0x000ee20008000a00 */
[----:B0-----:R-:W-:-:S04]  /*0060*/  IMAD R3, R0, UR4, RZ ;  /* 0x0000000400037c24 */ /* 0x001fc8000f8e02ff */
[----:B--2---:R-:W-:-:S04]  /*0070*/  IMAD R3, R3, 0x2, R2 ;  /* 0x0000000203037824 */ /* 0x004fc800078e0202 */
[C---:B------:R-:W-:Y:S02]  /*0080*/  VIADD R9, R3.reuse, UR4 ;  /* 0x0000000403097c36 */ /* 0x040fe40008000000 */
[----:B-1----:R-:W-:-:S04]  /*0090*/  IMAD.WIDE.U32 R4, R3, 0x4, R6 ;  /* 0x0000000403047825 */ /* 0x002fc800078e0006 */
[----:B------:R-:W-:Y:S02]  /*00a0*/  IMAD.WIDE.U32 R6, R9, 0x4, R6 ;  /* 0x0000000409067825 */ /* 0x000fe400078e0006 */
[----:B---3--:R-:W2:Y:S04]  /*00b0*/  LDG.E R4, desc[UR6][R4.64] ;  /* 0x0000000604047981 */ /* 0x008ea8000c1e1900 */
[----:B------:R-:W2:Y:S01]  /*00c0*/  LDG.E R7, desc[UR6][R6.64] ;  /* 0x0000000606077981 */ /* 0x000ea2000c1e1900 */
[----:B------:R-:W0:Y:S01]  /*00d0*/  S2UR UR5, SR_CgaCtaId ;  /* 0x00000000000579c3 */ /* 0x000e220000008800 */
[----:B------:R-:W-:Y:S01]  /*00e0*/  UMOV UR4, 0x400 ;  /* 0x0000040000047882 */ /* 0x000fe20000000000 */
[C---:B------:R-:W-:Y:S02]  /*00f0*/  ISETP.GT.U32.AND P0, PT, R2.reuse, 0x3f, PT ;  /* 0x0000003f0200780c */ /* 0x040fe40003f04070 */
[----:B------:R-:W-:Y:S01]  /*0100*/  ISETP.GT.U32.AND P1, PT, R2, 0x1f, PT ;  /* 0x0000001f0200780c */ /* 0x000fe20003f24070 */
[----:B0-----:R-:W-:-:S06]  /*0110*/  ULEA UR4, UR5, UR4, 0x18 ;  /* 0x0000000405047291 */ /* 0x001fcc000f8ec0ff */
[----:B------:R-:W-:Y:S02]  /*0120*/  LEA R8, R2, UR4, 0x2 ;  /* 0x0000000402087c11 */ /* 0x000fe4000f8e10ff */
[----:B--2---:R-:W-:-:S05]  /*0130*/  IADD3 R3, PT, PT, R4, R7, RZ ;  /* 0x0000000704037210 */ /* 0x004fca0007ffe0ff */
[----:B------:R-:W-:Y:S01]  /*0140*/  STS [R8], R3 ;  /* 0x0000000308007388 */ /* 0x000fe20000000800 */
[----:B------:R-:W-:Y:S06]  /*0150*/  BAR.SYNC.DEFER_BLOCKING 0x0 ;  /* 0x0000000000007b1d */ /* 0x000fec0000010000 */
[----:B------:R-:W-:Y:S04]  /*0160*/  @!P0 LDS R9, [R8+0x100] ;  /* 0x0001000008098984 */ /* 0x000fe80000000800 */
[----:B------:R-:W0:Y:S02]  /*0170*/  @!P0 LDS R4, [R8] ;  /* 0x0000000008048984 */ /* 0x000e240000000800 */
[----:B0-----:R-:W-:-:S05]  /*0180*/  @!P0 IMAD.IADD R9, R9, 0x1, R4 ;  /* 0x0000000109098824 */ /* 0x001fca00078e0204 */
[----:B------:R0:W-:Y:S01]  /*0190*/  @!P0 STS [R8], R9 ;  /* 0x0000000908008388 */ /* 0x0001e20000000800 */
        /* <DEDUP_REMOVED lines=28> */
[----:B0-----:R-:W0:Y:S01]  /*0360*/  LDS R5, [UR4] ;  /* 0x00000004ff057984 */ /* 0x001e220008000800 */
[----:B------:R-:W1:Y:S02]  /*0370*/  LDC.64 R2, c[0x0][0x388] ;  /* 0x0000e200ff027b82 */ /* 0x000e640000000a00 */
[----:B-1----:R-:W-:-:S05]  /*0380*/  IMAD.WIDE.U32 R2, R0, 0x4, R2 ;  /* 0x0000000400027825 */ /* 0x002fca00078e0002 */
[----:B0-----:R-:W-:Y:S01]  /*0390*/  STG.E desc[UR6][R2.64], R5 ;  /* 0x0000000502007986 */ /* 0x001fe2000c101906 */
[----:B------:R-:W-:Y:S05]  /*03a0*/  EXIT ;  /* 0x000000000000794d */ /* 0x000fea0003800000 */
.L_x_7:
        /* <DEDUP_REMOVED lines=13> */
.L_x_18:


//--------------------- .text._Z7reduce6ILj256EEvPiS0_ --------------------------
	.section	.text._Z7reduce6ILj256EEvPiS0_,"ax",@progbits
	.align	128
        .global         _Z7reduce6ILj256EEvPiS0_
        .type           _Z7reduce6ILj256EEvPiS0_,@function
        .size           _Z7reduce6ILj256EEvPiS0_,(.L_x_19 - _Z7reduce6ILj256EEvPiS0_)
        .other          _Z7reduce6ILj256EEvPiS0_,@"STO_CUDA_ENTRY STV_DEFAULT"
_Z7reduce6ILj256EEvPiS0_:
.text._Z7reduce6ILj256EEvPiS0_:
        /* <DEDUP_REMOVED lines=8> */
[C---:B-1----:R-:W-:Y:S01]  /*0080*/  IMAD.WIDE.U32 R4, R3.reuse, 0x4, R6 ;  /* 0x0000000403047825 */ /* 0x042fe200078e0006 */
[----:B------:R-:W-:-:S05]  /*0090*/  IADD3 R9, PT, PT, R3, UR4, RZ ;  /* 0x0000000403097c10 */ /* 0x000fca000fffe0ff */
[----:B------:R-:W-:Y:S01]  /*00a0*/  IMAD.WIDE.U32 R6, R9, 0x4, R6 ;  /* 0x0000000409067825 */ /* 0x000fe200078e0006 */
[----:B---3--:R-:W2:Y:S05]  /*00b0*/  LDG.E R4, desc[UR6][R4.64] ;  /* 0x0000000604047981 */ /* 0x008eaa000c1e1900 */
[----:B------:R-:W2:Y:S01]  /*00c0*/  LDG.E R7, desc[UR6][R6.64] ;  /* 0x0000000606077981 */ /* 0x000ea2000c1e1900 */
[----:B------:R-:W0:Y:S01]  /*00d0*/  S2UR UR5, SR_CgaCtaId ;  /* 0x00000000000579c3 */ /* 0x000e220000008800 */
[----:B------:R-:W-:Y:S01]  /*00e0*/  UMOV UR4, 0x400 ;  /* 0x0000040000047882 */ /* 0x000fe20000000000 */
[C---:B------:R-:W-:Y:S02]  /*00f0*/  ISETP.GT.U32.AND P1, PT, R2.reuse, 0x7f, PT ;  /* 0x0000007f0200780c */ /* 0x040fe40003f24070 */
[----:B------:R-:W-:Y:S01]  /*0100*/  ISETP.GT.U32.AND P0, PT, R2, 0x3f, PT ;  /* 0x0000003f0200780c */ /* 0x000fe20003f04070 */
[----:B0-----:R-:W-:-:S06]  /*0110*/  ULEA UR4, UR5, UR4, 0x18 ;  /* 0x0000000405047291 */ /* 0x001fcc000f8ec0ff */
[----:B------:R-:W-:Y:S01]  /*0120*/  LEA R3, R2, UR4, 0x2 ;  /* 0x0000000402037c11 */ /* 0x000fe2000f8e10ff */
[----:B--2---:R-:W-:-:S05]  /*0130*/  IMAD.IADD R8, R4, 0x1, R7 ;  /* 0x0000000104087824 */ /* 0x004fca00078e0207 */
[----:B------:R-:W-:Y:S01]  /*0140*/  STS [R3], R8 ;  /* 0x0000000803007388 */ /* 0x000fe20000000800 */
[----:B------:R-:W-:Y:S06]  /*0150*/  BAR.SYNC.DEFER_BLOCKING 0x0 ;  /* 0x0000000000007b1d */ /* 0x000fec0000010000 */
[----:B------:R-:W-:Y:S04]  /*0160*/  @!P1 LDS R9, [R3+0x200] ;  /* 0x0002000003099984 */ /* 0x000fe80000000800 */
[----:B------:R-:W0:Y:S02]  /*0170*/  @!P1 LDS R4, [R3] ;  /* 0x0000000003049984 */ /* 0x000e240000000800 */
[----:B0-----:R-:W-:-:S05]  /*0180*/  @!P1 IADD3 R4, PT, PT, R9, R4, RZ ;  /* 0x0000000409049210 */ /* 0x001fca0007ffe0ff */
[----:B------:R-:W-:Y:S01]  /*0190*/  @!P1 STS [R3], R4 ;  /* 0x0000000403009388 */ /* 0x000fe20000000800 */
[----:B------:R-:W-:Y:S01]  /*01a0*/  BAR.SYNC.DEFER_BLOCKING 0x0 ;  /* 0x0000000000007b1d */ /* 0x000fe20000010000 */
[----:B------:R-:W-:-:S05]  /*01b0*/  ISETP.GT.U32.AND P1, PT, R2, 0x1f, PT ;  /* 0x0000001f0200780c */ /* 0x000fca0003f24070 */
        /* <DEDUP_REMOVED lines=37> */
.L_x_8:
        /* <DEDUP_REMOVED lines=15> */
.L_x_19:


//--------------------- .text._Z7reduce6ILj512EEvPiS0_ --------------------------
	.section	.text._Z7reduce6ILj512EEvPiS0_,"ax",@progbits
	.align	128
        .global         _Z7reduce6ILj512EEvPiS0_
        .type           _Z7reduce6ILj512EEvPiS0_,@function
        .size           _Z7reduce6ILj512EEvPiS0_,(.L_x_20 - _Z7reduce6ILj512EEvPiS0_)
        .other          _Z7reduce6ILj512EEvPiS0_,@"STO_CUDA_ENTRY STV_DEFAULT"
_Z7reduce6ILj512EEvPiS0_:
.text._Z7reduce6ILj512EEvPiS0_:
        /* <DEDUP_REMOVED lines=25> */
[----:B------:R-:W-:Y:S01]  /*0190*/  @!P1 STS [R3], R4 ;  /* 0x0000000403009388 */ /* 0x000fe20000000800 */
[----:B------:R-:W-:Y:S01]  /*01a0*/  BAR.SYNC.DEFER_BLOCKING 0x0 ;  /* 0x0000000000007b1d */ /* 0x000fe20000010000 */
[----:B------:R-:W-:-:S05]  /*01b0*/  ISETP.GT.U32.AND P1, PT, R2, 0x3f, PT ;  /* 0x0000003f0200780c */ /* 0x000fca0003f24070 */
        /* <DEDUP_REMOVED lines=43> */
.L_x_9:
        /* <DEDUP_REMOVED lines=9> */
.L_x_20:


//--------------------- .text._Z7reduce6ILj1024EEvPiS0_ --------------------------
	.section	.text._Z7reduce6ILj1024EEvPiS0_,"ax",@progbits
	.align	128
        .global         _Z7reduce6ILj1024EEvPiS0_
        .type           _Z7reduce6ILj1024EEvPiS0_,@function
        .size           _Z7reduce6ILj1024EEvPiS0_,(.L_x_21 - _Z7reduce6ILj1024EEvPiS0_)
        .other          _Z7reduce6ILj1024EEvPiS0_,@"STO_CUDA_ENTRY STV_DEFAULT"
_Z7reduce6ILj1024EEvPiS0_:
.text._Z7reduce6ILj1024EEvPiS0_:
        /* <DEDUP_REMOVED lines=43> */
[----:B------:R0:W-:Y:S01]  /*02b0*/  @!P1 STS [R3], R4 ;  /* 0x0000000403009388 */ /* 0x0001e20000000800 */
        /* <DEDUP_REMOVED lines=33> */
.L_x_10:
        /* <DEDUP_REMOVED lines=11> */
.L_x_21:


//--------------------- .nv.shared._Z7reduce6ILj1EEvPiS0_ --------------------------
	.section	.nv.shared._Z7reduce6ILj1EEvPiS0_,"aw",@nobits
	.sectionflags	@""
	.align	16
	.zero		1024


//--------------------- .nv.shared.reserved.0     --------------------------
	.section	.nv.shared.reserved.0,"aw",@nobits
	.weak		__nv_reservedSMEM_offset_0_alias
	.size		__nv_reservedSMEM_offset_0_alias, 0, 64
	.other		__nv_reservedSMEM_offset_0_alias,@"STO_CUDA_RESERVED_SHARED STV_DEFAULT"
__nv_reservedSMEM_offset_0_alias:
	.zero		0
	.zero		64


//--------------------- .nv.shared._Z7reduce6ILj2EEvPiS0_ --------------------------
	.section	.nv.shared._Z7reduce6ILj2EEvPiS0_,"aw",@nobits
	.sectionflags	@""
	.align	16
	.zero		1024


//--------------------- .nv.shared._Z7reduce6ILj4EEvPiS0_ --------------------------
	.section	.nv.shared._Z7reduce6ILj4EEvPiS0_,"aw",@nobits
	.sectionflags	@""
	.align	16
	.zero		1024


//--------------------- .nv.shared._Z7reduce6ILj8EEvPiS0_ --------------------------
	.section	.nv.shared._Z7reduce6ILj8EEvPiS0_,"aw",@nobits
	.sectionflags	@""
	.align	16
	.zero		1024


//--------------------- .nv.shared._Z7reduce6ILj16EEvPiS0_ --------------------------
	.section	.nv.shared._Z7reduce6ILj16EEvPiS0_,"aw",@nobits
	.sectionflags	@""
	.align	16
	.zero		1024


//--------------------- .nv.shared._Z7reduce6ILj32EEvPiS0_ --------------------------
	.section	.nv.shared._Z7reduce6ILj32EEvPiS0_,"aw",@nobits
	.sectionflags	@""
	.align	16
	.zero		1024


//--------------------- .nv.shared._Z7reduce6ILj64EEvPiS0_ --------------------------
	.section	.nv.shared._Z7reduce6ILj64EEvPiS0_,"aw",@nobits
	.sectionflags	@""
	.align	16
	.zero		1024


//--------------------- .nv.shared._Z7reduce6ILj128EEvPiS0_ --------------------------
	.section	.nv.shared._Z7reduce6ILj128EEvPiS0_,"aw",@nobits
	.sectionflags	@""
	.align	16
	.zero		1024


//--------------------- .nv.shared._Z7reduce6ILj256EEvPiS0_ --------------------------
	.section	.nv.shared._Z7reduce6ILj256EEvPiS0_,"aw",@nobits
	.sectionflags	@""
	.align	16
	.zero		1024


//--------------------- .nv.shared._Z7reduce6ILj512EEvPiS0_ --------------------------
	.section	.nv.shared._Z7reduce6ILj512EEvPiS0_,"aw",@nobits
	.sectionflags	@""
	.align	16
	.zero		1024


//--------------------- .nv.shared._Z7reduce6ILj1024EEvPiS0_ --------------------------
	.section	.nv.shared._Z7reduce6ILj1024EEvPiS0_,"aw",@nobits
	.sectionflags	@""
	.align	16
	.zero		1024


//--------------------- .nv.constant0._Z7reduce6ILj1EEvPiS0_ --------------------------
	.section	.nv.constant0._Z7reduce6ILj1EEvPiS0_,"a",@progbits
	.sectionflags	@""
	.align	4
.nv.constant0._Z7reduce6ILj1EEvPiS0_:
	.zero		912


//--------------------- .nv.constant0._Z7reduce6ILj2EEvPiS0_ --------------------------
	.section	.nv.constant0._Z7reduce6ILj2EEvPiS0_,"a",@progbits
	.sectionflags	@""
	.align	4
.nv.constant0._Z7reduce6ILj2EEvPiS0_:
	.zero		912


//--------------------- .nv.constant0._Z7reduce6ILj4EEvPiS0_ --------------------------
	.section	.nv.constant0._Z7reduce6ILj4EEvPiS0_,"a",@progbits
	.sectionflags	@""
	.align	4
.nv.constant0._Z7reduce6ILj4EEvPiS0_:
	.zero		912


//--------------------- .nv.constant0._Z7reduce6ILj8EEvPiS0_ --------------------------
	.section	.nv.constant0._Z7reduce6ILj8EEvPiS0_,"a",@progbits
	.sectionflags	@""
	.align	4
.nv.constant0._Z7reduce6ILj8EEvPiS0_:
	.zero		912


//--------------------- .nv.constant0._Z7reduce6ILj16EEvPiS0_ --------------------------
	.section	.nv.constant0._Z7reduce6ILj16EEvPiS0_,"a",@progbits
	.sectionflags	@""
	.align	4
.nv.constant0._Z7reduce6ILj16EEvPiS0_:
	.zero		912


//--------------------- .nv.constant0._Z7reduce6ILj32EEvPiS0_ --------------------------
	.section	.nv.constant0._Z7reduce6ILj32EEvPiS0_,"a",@progbits
	.sectionflags	@""
	.align	4
.nv.constant0._Z7reduce6ILj32EEvPiS0_:
	.zero		912


//--------------------- .nv.constant0._Z7reduce6ILj64EEvPiS0_ --------------------------
	.section	.nv.constant0._Z7reduce6ILj64EEvPiS0_,"a",@progbits
	.sectionflags	@""
	.align	4
.nv.constant0._Z7reduce6ILj64EEvPiS0_:
	.zero		912


//--------------------- .nv.constant0._Z7reduce6ILj128EEvPiS0_ --------------------------
	.section	.nv.constant0._Z7reduce6ILj128EEvPiS0_,"a",@progbits
	.sectionflags	@""
	.align	4
.nv.constant0._Z7reduce6ILj128EEvPiS0_:
	.zero		912


//--------------------- .nv.constant0._Z7reduce6ILj256EEvPiS0_ --------------------------
	.section	.nv.constant0._Z7reduce6ILj256EEvPiS0_,"a",@progbits
	.sectionflags	@""
	.align	4
.nv.constant0._Z7reduce6ILj256EEvPiS0_:
	.zero		912


//--------------------- .nv.constant0._Z7reduce6ILj512EEvPiS0_ --------------------------
	.section	.nv.constant0._Z7reduce6ILj512EEvPiS0_,"a",@progbits
	.sectionflags	@""
	.align	4
.nv.constant0._Z7reduce6ILj512EEvPiS0_:
	.zero		912


//--------------------- .nv.constant0._Z7reduce6ILj1024EEvPiS0_ --------------------------
	.section	.nv.constant0._Z7reduce6ILj1024EEvPiS0_,"a",@progbits
	.sectionflags	@""
	.align	4
.nv.constant0._Z7reduce6ILj1024EEvPiS0_:
	.zero		912


//--------------------- SYMBOLS --------------------------

	.type		.nv.reservedSmem.offset0,@object
	.size		.nv.reservedSmem.offset0,0x4
	.type		.nv.reservedSmem.cap,@object
	.size		.nv.reservedSmem.cap,0x4
